//
// Generated by NVIDIA NVVM Compiler
//
// Compiler Build ID: CL-36424714
// Cuda compilation tools, release 13.0, V13.0.88
// Based on NVVM 20.0.0
//

.version 9.0
.target sm_100
.address_size 64

	// .globl	_Z11GammaKernelPK6uchar4PS_iif

.visible .entry _Z11GammaKernelPK6uchar4PS_iif(
	.param .u64 .ptr .align 1 _Z11GammaKernelPK6uchar4PS_iif_param_0,
	.param .u64 .ptr .align 1 _Z11GammaKernelPK6uchar4PS_iif_param_1,
	.param .u32 _Z11GammaKernelPK6uchar4PS_iif_param_2,
	.param .u32 _Z11GammaKernelPK6uchar4PS_iif_param_3,
	.param .f32 _Z11GammaKernelPK6uchar4PS_iif_param_4
)
{
	.reg .pred 	%p<47>;
	.reg .b16 	%rs<13>;
	.reg .b32 	%r<60>;
	.reg .b32 	%f<221>;
	.reg .b64 	%rd<9>;

	ld.param.u64 	%rd2, [_Z11GammaKernelPK6uchar4PS_iif_param_0];
	ld.param.u64 	%rd3, [_Z11GammaKernelPK6uchar4PS_iif_param_1];
	ld.param.u32 	%r2, [_Z11GammaKernelPK6uchar4PS_iif_param_2];
	ld.param.u32 	%r3, [_Z11GammaKernelPK6uchar4PS_iif_param_3];
	ld.param.f32 	%f21, [_Z11GammaKernelPK6uchar4PS_iif_param_4];
	mov.u32 	%r4, %ctaid.x;
	mov.u32 	%r5, %ntid.x;
	mov.u32 	%r6, %tid.x;
	mad.lo.s32 	%r1, %r4, %r5, %r6;
	mul.lo.s32 	%r7, %r3, %r2;
	setp.ge.s32 	%p1, %r1, %r7;
	@%p1 bra 	$L__BB0_17;
	cvta.to.global.u64 	%rd4, %rd2;
	mul.wide.s32 	%rd5, %r1, 4;
	add.s64 	%rd6, %rd4, %rd5;
	.pragma "used_bytes_mask 7";
	ld.global.u32 	%r8, [%rd6];
	bfe.u32 	%r9, %r8, 16, 8;
	cvt.u16.u32 	%rs1, %r9;
	bfe.u32 	%r10, %r8, 8, 8;
	cvt.u16.u32 	%rs2, %r10;
	bfe.u32 	%r11, %r8, 0, 8;
	cvt.u16.u32 	%rs3, %r11;
	and.b16  	%rs4, %rs3, 255;
	cvt.rn.f32.u16 	%f23, %rs4;
	div.rn.f32 	%f1, %f23, 0f437F0000;
	rcp.rn.f32 	%f2, %f21;
	mul.f32 	%f24, %f2, 0f3F000000;
	cvt.rzi.f32.f32 	%f25, %f24;
	add.f32 	%f26, %f25, %f25;
	sub.f32 	%f27, %f2, %f26;
	abs.f32 	%f3, %f27;
	abs.f32 	%f4, %f1;
	setp.eq.f32 	%p2, %f1, 0f3F800000;
	setp.eq.f32 	%p3, %f2, 0f00000000;
	or.pred  	%p4, %p3, %p2;
	mov.f32 	%f218, 0f3F800000;
	@%p4 bra 	$L__BB0_6;
	setp.num.f32 	%p5, %f4, %f4;
	abs.f32 	%f28, %f2;
	setp.num.f32 	%p6, %f28, %f28;
	and.pred  	%p7, %p5, %p6;
	@%p7 bra 	$L__BB0_4;
	add.rn.f32 	%f218, %f1, %f2;
	bra.uni 	$L__BB0_6;
$L__BB0_4:
	setp.lt.f32 	%p8, %f4, 0f00800000;
	mul.f32 	%f30, %f4, 0f4B800000;
	selp.f32 	%f31, %f30, %f4, %p8;
	mov.b32 	%r12, %f31;
	add.s32 	%r13, %r12, -1060439283;
	and.b32  	%r14, %r13, -8388608;
	sub.s32 	%r15, %r12, %r14;
	mov.b32 	%f32, %r15;
	cvt.rn.f32.s32 	%f33, %r14;
	selp.f32 	%f34, 0fC1C00000, 0f00000000, %p8;
	fma.rn.f32 	%f35, %f33, 0f34000000, %f34;
	add.f32 	%f36, %f32, 0fBF800000;
	add.f32 	%f37, %f32, 0f3F800000;
	rcp.approx.ftz.f32 	%f38, %f37;
	add.f32 	%f39, %f36, %f36;
	mul.f32 	%f40, %f39, %f38;
	mul.f32 	%f41, %f40, %f40;
	neg.f32 	%f42, %f40;
	sub.f32 	%f43, %f36, %f40;
	add.f32 	%f44, %f43, %f43;
	fma.rn.f32 	%f45, %f42, %f36, %f44;
	mul.rn.f32 	%f46, %f38, %f45;
	fma.rn.f32 	%f47, %f41, 0f3A2C32E4, 0f3B52E7DB;
	fma.rn.f32 	%f48, %f47, %f41, 0f3C93BB73;
	fma.rn.f32 	%f49, %f48, %f41, 0f3DF6384F;
	mul.rn.f32 	%f50, %f49, %f41;
	fma.rn.f32 	%f51, %f40, 0f3FB8AA3B, %f35;
	mul.f32 	%f52, %f50, 0f40400000;
	sub.f32 	%f53, %f35, %f51;
	fma.rn.f32 	%f54, %f40, 0f3FB8AA3B, %f53;
	fma.rn.f32 	%f55, %f46, 0f3FB8AA3B, %f54;
	fma.rn.f32 	%f56, %f40, 0f32A55E34, %f55;
	fma.rn.f32 	%f57, %f52, %f46, %f56;
	fma.rn.f32 	%f58, %f50, %f40, %f57;
	add.rn.f32 	%f59, %f51, %f58;
	mul.rn.f32 	%f60, %f59, %f2;
	cvt.rni.f32.f32 	%f61, %f60;
	sub.f32 	%f62, %f60, %f61;
	neg.f32 	%f63, %f60;
	fma.rn.f32 	%f64, %f59, %f2, %f63;
	neg.f32 	%f65, %f51;
	add.rn.f32 	%f66, %f59, %f65;
	neg.f32 	%f67, %f66;
	add.rn.f32 	%f68, %f58, %f67;
	fma.rn.f32 	%f69, %f68, %f2, %f64;
	add.f32 	%f70, %f62, %f69;
	setp.gt.f32 	%p9, %f61, 0f00000000;
	selp.b32 	%r16, 0, -2097152000, %p9;
	setp.neu.f32 	%p10, %f1, 0f00000000;
	setp.neu.f32 	%p11, %f4, 0f7F800000;
	setp.lt.f32 	%p12, %f60, 0f00000000;
	selp.f32 	%f71, 0f00000000, 0f7F800000, %p12;
	abs.f32 	%f72, %f60;
	setp.gt.f32 	%p13, %f72, 0f43180000;
	cvt.rzi.s32.f32 	%r17, %f61;
	shl.b32 	%r18, %r17, 23;
	sub.s32 	%r19, %r18, %r16;
	mov.b32 	%f73, %r19;
	add.s32 	%r20, %r16, 2130706432;
	mov.b32 	%f74, %r20;
	fma.rn.f32 	%f75, %f70, 0f391FCB8E, 0f3AAF85ED;
	fma.rn.f32 	%f76, %f75, %f70, 0f3C1D9856;
	fma.rn.f32 	%f77, %f76, %f70, 0f3D6357BB;
	fma.rn.f32 	%f78, %f77, %f70, 0f3E75FDEC;
	fma.rn.f32 	%f79, %f78, %f70, 0f3F317218;
	fma.rn.f32 	%f80, %f79, %f70, 0f3F800000;
	mul.f32 	%f81, %f80, %f74;
	mul.f32 	%f82, %f81, %f73;
	selp.f32 	%f218, %f71, %f82, %p13;
	and.pred  	%p14, %p10, %p11;
	@%p14 bra 	$L__BB0_6;
	setp.neu.f32 	%p15, %f3, 0f3F800000;
	add.f32 	%f83, %f1, %f1;
	mov.b32 	%r21, %f83;
	setp.lt.f32 	%p16, %f2, 0f00000000;
	xor.b32  	%r22, %r21, 2139095040;
	selp.b32 	%r23, %r22, %r21, %p16;
	and.b32  	%r24, %r23, 2147483647;
	selp.b32 	%r25, %r24, %r23, %p15;
	mov.b32 	%f218, %r25;
$L__BB0_6:
	setp.eq.f32 	%p17, %f2, 0f00000000;
	mul.f32 	%f85, %f218, 0f437F0000;
	mov.f32 	%f86, 0f3F000000;
	copysign.f32 	%f87, %f85, %f86;
	add.rz.f32 	%f88, %f85, %f87;
	cvt.rzi.f32.f32 	%f89, %f88;
	cvt.rzi.u32.f32 	%r26, %f89;
	cvt.u16.u32 	%rs5, %r26;
	and.b16  	%rs6, %rs5, 255;
	cvt.rn.f32.u16 	%f90, %rs6;
	cvt.rzi.u32.f32 	%r27, %f90;
	cvta.to.global.u64 	%rd7, %rd3;
	add.s64 	%rd1, %rd7, %rd5;
	st.global.u8 	[%rd1], %r27;
	and.b16  	%rs7, %rs2, 255;
	cvt.rn.f32.u16 	%f91, %rs7;
	div.rn.f32 	%f9, %f91, 0f437F0000;
	abs.f32 	%f10, %f9;
	setp.eq.f32 	%p18, %f9, 0f3F800000;
	or.pred  	%p19, %p17, %p18;
	mov.f32 	%f219, 0f3F800000;
	@%p19 bra 	$L__BB0_11;
	setp.num.f32 	%p20, %f10, %f10;
	abs.f32 	%f92, %f2;
	setp.num.f32 	%p21, %f92, %f92;
	and.pred  	%p22, %p20, %p21;
	@%p22 bra 	$L__BB0_9;
	add.rn.f32 	%f219, %f9, %f2;
	bra.uni 	$L__BB0_11;
$L__BB0_9:
	setp.lt.f32 	%p23, %f10, 0f00800000;
	mul.f32 	%f94, %f10, 0f4B800000;
	selp.f32 	%f95, %f94, %f10, %p23;
	mov.b32 	%r28, %f95;
	add.s32 	%r29, %r28, -1060439283;
	and.b32  	%r30, %r29, -8388608;
	sub.s32 	%r31, %r28, %r30;
	mov.b32 	%f96, %r31;
	cvt.rn.f32.s32 	%f97, %r30;
	selp.f32 	%f98, 0fC1C00000, 0f00000000, %p23;
	fma.rn.f32 	%f99, %f97, 0f34000000, %f98;
	add.f32 	%f100, %f96, 0fBF800000;
	add.f32 	%f101, %f96, 0f3F800000;
	rcp.approx.ftz.f32 	%f102, %f101;
	add.f32 	%f103, %f100, %f100;
	mul.f32 	%f104, %f103, %f102;
	mul.f32 	%f105, %f104, %f104;
	neg.f32 	%f106, %f104;
	sub.f32 	%f107, %f100, %f104;
	add.f32 	%f108, %f107, %f107;
	fma.rn.f32 	%f109, %f106, %f100, %f108;
	mul.rn.f32 	%f110, %f102, %f109;
	fma.rn.f32 	%f111, %f105, 0f3A2C32E4, 0f3B52E7DB;
	fma.rn.f32 	%f112, %f111, %f105, 0f3C93BB73;
	fma.rn.f32 	%f113, %f112, %f105, 0f3DF6384F;
	mul.rn.f32 	%f114, %f113, %f105;
	fma.rn.f32 	%f115, %f104, 0f3FB8AA3B, %f99;
	mul.f32 	%f116, %f114, 0f40400000;
	sub.f32 	%f117, %f99, %f115;
	fma.rn.f32 	%f118, %f104, 0f3FB8AA3B, %f117;
	fma.rn.f32 	%f119, %f110, 0f3FB8AA3B, %f118;
	fma.rn.f32 	%f120, %f104, 0f32A55E34, %f119;
	fma.rn.f32 	%f121, %f116, %f110, %f120;
	fma.rn.f32 	%f122, %f114, %f104, %f121;
	add.rn.f32 	%f123, %f115, %f122;
	mul.rn.f32 	%f124, %f123, %f2;
	cvt.rni.f32.f32 	%f125, %f124;
	sub.f32 	%f126, %f124, %f125;
	neg.f32 	%f127, %f124;
	fma.rn.f32 	%f128, %f123, %f2, %f127;
	neg.f32 	%f129, %f115;
	add.rn.f32 	%f130, %f123, %f129;
	neg.f32 	%f131, %f130;
	add.rn.f32 	%f132, %f122, %f131;
	fma.rn.f32 	%f133, %f132, %f2, %f128;
	add.f32 	%f134, %f126, %f133;
	setp.gt.f32 	%p24, %f125, 0f00000000;
	selp.b32 	%r32, 0, -2097152000, %p24;
	setp.neu.f32 	%p25, %f9, 0f00000000;
	setp.neu.f32 	%p26, %f10, 0f7F800000;
	setp.lt.f32 	%p27, %f124, 0f00000000;
	selp.f32 	%f135, 0f00000000, 0f7F800000, %p27;
	abs.f32 	%f136, %f124;
	setp.gt.f32 	%p28, %f136, 0f43180000;
	cvt.rzi.s32.f32 	%r33, %f125;
	shl.b32 	%r34, %r33, 23;
	sub.s32 	%r35, %r34, %r32;
	mov.b32 	%f137, %r35;
	add.s32 	%r36, %r32, 2130706432;
	mov.b32 	%f138, %r36;
	fma.rn.f32 	%f139, %f134, 0f391FCB8E, 0f3AAF85ED;
	fma.rn.f32 	%f140, %f139, %f134, 0f3C1D9856;
	fma.rn.f32 	%f141, %f140, %f134, 0f3D6357BB;
	fma.rn.f32 	%f142, %f141, %f134, 0f3E75FDEC;
	fma.rn.f32 	%f143, %f142, %f134, 0f3F317218;
	fma.rn.f32 	%f144, %f143, %f134, 0f3F800000;
	mul.f32 	%f145, %f144, %f138;
	mul.f32 	%f146, %f145, %f137;
	selp.f32 	%f219, %f135, %f146, %p28;
	and.pred  	%p29, %p25, %p26;
	@%p29 bra 	$L__BB0_11;
	setp.neu.f32 	%p30, %f3, 0f3F800000;
	add.f32 	%f147, %f9, %f9;
	mov.b32 	%r37, %f147;
	setp.lt.f32 	%p31, %f2, 0f00000000;
	xor.b32  	%r38, %r37, 2139095040;
	selp.b32 	%r39, %r38, %r37, %p31;
	and.b32  	%r40, %r39, 2147483647;
	selp.b32 	%r41, %r40, %r39, %p30;
	mov.b32 	%f219, %r41;
$L__BB0_11:
	setp.eq.f32 	%p32, %f2, 0f00000000;
	mul.f32 	%f149, %f219, 0f437F0000;
	mov.f32 	%f150, 0f3F000000;
	copysign.f32 	%f151, %f149, %f150;
	add.rz.f32 	%f152, %f149, %f151;
	cvt.rzi.f32.f32 	%f153, %f152;
	cvt.rzi.u32.f32 	%r42, %f153;
	cvt.u16.u32 	%rs8, %r42;
	and.b16  	%rs9, %rs8, 255;
	cvt.rn.f32.u16 	%f154, %rs9;
	cvt.rzi.u32.f32 	%r43, %f154;
	st.global.u8 	[%rd1+1], %r43;
	and.b16  	%rs10, %rs1, 255;
	cvt.rn.f32.u16 	%f155, %rs10;
	div.rn.f32 	%f15, %f155, 0f437F0000;
	abs.f32 	%f16, %f15;
	setp.eq.f32 	%p33, %f15, 0f3F800000;
	or.pred  	%p34, %p32, %p33;
	mov.f32 	%f220, 0f3F800000;
	@%p34 bra 	$L__BB0_16;
	setp.num.f32 	%p35, %f16, %f16;
	abs.f32 	%f156, %f2;
	setp.num.f32 	%p36, %f156, %f156;
	and.pred  	%p37, %p35, %p36;
	@%p37 bra 	$L__BB0_14;
	add.rn.f32 	%f220, %f15, %f2;
	bra.uni 	$L__BB0_16;
$L__BB0_14:
	setp.lt.f32 	%p38, %f16, 0f00800000;
	mul.f32 	%f158, %f16, 0f4B800000;
	selp.f32 	%f159, %f158, %f16, %p38;
	mov.b32 	%r44, %f159;
	add.s32 	%r45, %r44, -1060439283;
	and.b32  	%r46, %r45, -8388608;
	sub.s32 	%r47, %r44, %r46;
	mov.b32 	%f160, %r47;
	cvt.rn.f32.s32 	%f161, %r46;
	selp.f32 	%f162, 0fC1C00000, 0f00000000, %p38;
	fma.rn.f32 	%f163, %f161, 0f34000000, %f162;
	add.f32 	%f164, %f160, 0fBF800000;
	add.f32 	%f165, %f160, 0f3F800000;
	rcp.approx.ftz.f32 	%f166, %f165;
	add.f32 	%f167, %f164, %f164;
	mul.f32 	%f168, %f167, %f166;
	mul.f32 	%f169, %f168, %f168;
	neg.f32 	%f170, %f168;
	sub.f32 	%f171, %f164, %f168;
	add.f32 	%f172, %f171, %f171;
	fma.rn.f32 	%f173, %f170, %f164, %f172;
	mul.rn.f32 	%f174, %f166, %f173;
	fma.rn.f32 	%f175, %f169, 0f3A2C32E4, 0f3B52E7DB;
	fma.rn.f32 	%f176, %f175, %f169, 0f3C93BB73;
	fma.rn.f32 	%f177, %f176, %f169, 0f3DF6384F;
	mul.rn.f32 	%f178, %f177, %f169;
	fma.rn.f32 	%f179, %f168, 0f3FB8AA3B, %f163;
	mul.f32 	%f180, %f178, 0f40400000;
	sub.f32 	%f181, %f163, %f179;
	fma.rn.f32 	%f182, %f168, 0f3FB8AA3B, %f181;
	fma.rn.f32 	%f183, %f174, 0f3FB8AA3B, %f182;
	fma.rn.f32 	%f184, %f168, 0f32A55E34, %f183;
	fma.rn.f32 	%f185, %f180, %f174, %f184;
	fma.rn.f32 	%f186, %f178, %f168, %f185;
	add.rn.f32 	%f187, %f179, %f186;
	mul.rn.f32 	%f188, %f187, %f2;
	cvt.rni.f32.f32 	%f189, %f188;
	sub.f32 	%f190, %f188, %f189;
	neg.f32 	%f191, %f188;
	fma.rn.f32 	%f192, %f187, %f2, %f191;
	neg.f32 	%f193, %f179;
	add.rn.f32 	%f194, %f187, %f193;
	neg.f32 	%f195, %f194;
	add.rn.f32 	%f196, %f186, %f195;
	fma.rn.f32 	%f197, %f196, %f2, %f192;
	add.f32 	%f198, %f190, %f197;
	setp.gt.f32 	%p39, %f189, 0f00000000;
	selp.b32 	%r48, 0, -2097152000, %p39;
	setp.neu.f32 	%p40, %f15, 0f00000000;
	setp.neu.f32 	%p41, %f16, 0f7F800000;
	setp.lt.f32 	%p42, %f188, 0f00000000;
	selp.f32 	%f199, 0f00000000, 0f7F800000, %p42;
	abs.f32 	%f200, %f188;
	setp.gt.f32 	%p43, %f200, 0f43180000;
	cvt.rzi.s32.f32 	%r49, %f189;
	shl.b32 	%r50, %r49, 23;
	sub.s32 	%r51, %r50, %r48;
	mov.b32 	%f201, %r51;
	add.s32 	%r52, %r48, 2130706432;
	mov.b32 	%f202, %r52;
	fma.rn.f32 	%f203, %f198, 0f391FCB8E, 0f3AAF85ED;
	fma.rn.f32 	%f204, %f203, %f198, 0f3C1D9856;
	fma.rn.f32 	%f205, %f204, %f198, 0f3D6357BB;
	fma.rn.f32 	%f206, %f205, %f198, 0f3E75FDEC;
	fma.rn.f32 	%f207, %f206, %f198, 0f3F317218;
	fma.rn.f32 	%f208, %f207, %f198, 0f3F800000;
	mul.f32 	%f209, %f208, %f202;
	mul.f32 	%f210, %f209, %f201;
	selp.f32 	%f220, %f199, %f210, %p43;
	and.pred  	%p44, %p40, %p41;
	@%p44 bra 	$L__BB0_16;
	setp.neu.f32 	%p45, %f3, 0f3F800000;
	add.f32 	%f211, %f15, %f15;
	mov.b32 	%r53, %f211;
	setp.lt.f32 	%p46, %f2, 0f00000000;
	xor.b32  	%r54, %r53, 2139095040;
	selp.b32 	%r55, %r54, %r53, %p46;
	and.b32  	%r56, %r55, 2147483647;
	selp.b32 	%r57, %r56, %r55, %p45;
	mov.b32 	%f220, %r57;
$L__BB0_16:
	mul.f32 	%f212, %f220, 0f437F0000;
	mov.f32 	%f213, 0f3F000000;
	copysign.f32 	%f214, %f212, %f213;
	add.rz.f32 	%f215, %f212, %f214;
	cvt.rzi.f32.f32 	%f216, %f215;
	cvt.rzi.u32.f32 	%r58, %f216;
	cvt.u16.u32 	%rs11, %r58;
	and.b16  	%rs12, %rs11, 255;
	cvt.rn.f32.u16 	%f217, %rs12;
	cvt.rzi.u32.f32 	%r59, %f217;
	st.global.u8 	[%rd1+2], %r59;
$L__BB0_17:
	ret;

}


// ===== COMPILED SASS (sm_100) =====

	.target	sm_100

	.elftype	@"ET_EXEC"


//--------------------- .note.nv.tkinfo           --------------------------
	.section	.note.nv.tkinfo,"",@"SHT_NOTE"
	.sectionflags	@"SHF_NOTE_NV_TKINFO"
	.tkinfo
        /*0018*/ 	.word	0x00000002
        /*0030*/ 	.string	""
        /*0030*/ 	.string	"ptxas"
        /*0030*/ 	.string	"Cuda compilation tools, release 13.0, V13.0.88"
        /*0030*/ 	.string	"Build cuda_13.0.r13.0/compiler.36424714_0"
        /*0030*/ 	.string	"-arch sm_100 -m 64 "



//--------------------- .note.nv.cuinfo           --------------------------
	.section	.note.nv.cuinfo,"",@"SHT_NOTE"
	.sectionflags	@"SHF_NOTE_NV_CUINFO"
        /*0018*/ 	.short	0x0002
        /*001a*/ 	.short	0x0064
        /*001c*/ 	.short	0x0082
	.zero		2


//--------------------- .nv.info                  --------------------------
	.section	.nv.info,"",@"SHT_CUDA_INFO"
	.align	4


	//----- nvinfo : EIATTR_REGCOUNT
	.align		4
        /*0000*/ 	.byte	0x04, 0x2f
        /*0002*/ 	.short	(.L_1 - .L_0)
	.align		4
.L_0:
        /*0004*/ 	.word	index@(_Z11GammaKernelPK6uchar4PS_iif)
        /*0008*/ 	.word	0x00000015


	//----- nvinfo : EIATTR_FRAME_SIZE
	.align		4
.L_1:
        /*000c*/ 	.byte	0x04, 0x11
        /*000e*/ 	.short	(.L_3 - .L_2)
	.align		4
.L_2:
        /*0010*/ 	.word	index@($__internal_1_$__cuda_sm3x_div_rn_noftz_f32_slowpath)
        /*0014*/ 	.word	0x00000000


	//----- nvinfo : EIATTR_FRAME_SIZE
	.align		4
.L_3:
        /*0018*/ 	.byte	0x04, 0x11
        /*001a*/ 	.short	(.L_5 - .L_4)
	.align		4
.L_4:
        /*001c*/ 	.word	index@($__internal_0_$__cuda_sm20_rcp_rn_f32_slowpath)
        /*0020*/ 	.word	0x00000000


	//----- nvinfo : EIATTR_FRAME_SIZE
	.align		4
.L_5:
        /*0024*/ 	.byte	0x04, 0x11
        /*0026*/ 	.short	(.L_7 - .L_6)
	.align		4
.L_6:
        /*0028*/ 	.word	index@(_Z11GammaKernelPK6uchar4PS_iif)
        /*002c*/ 	.word	0x00000000


	//----- nvinfo : EIATTR_MIN_STACK_SIZE
	.align		4
.L_7:
        /*0030*/ 	.byte	0x04, 0x12
        /*0032*/ 	.short	(.L_9 - .L_8)
	.align		4
.L_8:
        /*0034*/ 	.word	index@(_Z11GammaKernelPK6uchar4PS_iif)
        /*0038*/ 	.word	0x00000000
.L_9:


//--------------------- .nv.compat                --------------------------
	.section	.nv.compat,"",@"SHT_CUDA_COMPAT_INFO"
	.align	4
        /*0000*/ 	.byte	0x02, 0x09, 0x00, 0x00, 0x02, 0x02, 0x01, 0x00, 0x02, 0x05, 0x05, 0x00, 0x03, 0x07, 0x01, 0x01
        /*0010*/ 	.byte	0x02, 0x03, 0x00, 0x00, 0x02, 0x06, 0x01, 0x00, 0x04, 0x0b, 0x08, 0x00, 0x01, 0x00, 0x00, 0x00
        /*0020*/ 	.byte	0x00, 0x00, 0x00, 0x00


//--------------------- .nv.info._Z11GammaKernelPK6uchar4PS_iif --------------------------
	.section	.nv.info._Z11GammaKernelPK6uchar4PS_iif,"",@"SHT_CUDA_INFO"
	.sectionflags	@""
	.align	4


	//----- nvinfo : EIATTR_CUDA_API_VERSION
	.align		4
        /*0000*/ 	.byte	0x04, 0x37
        /*0002*/ 	.short	(.L_11 - .L_10)
.L_10:
        /*0004*/ 	.word	0x00000082


	//----- nvinfo : EIATTR_KPARAM_INFO
	.align		4
.L_11:
        /*0008*/ 	.byte	0x04, 0x17
        /*000a*/ 	.short	(.L_13 - .L_12)
.L_12:
        /*000c*/ 	.word	0x00000000
        /*0010*/ 	.short	0x0004
        /*0012*/ 	.short	0x0018
        /*0014*/ 	.byte	0x00, 0xf0, 0x11, 0x00


	//----- nvinfo : EIATTR_KPARAM_INFO
	.align		4
.L_13:
        /*0018*/ 	.byte	0x04, 0x17
        /*001a*/ 	.short	(.L_15 - .L_14)
.L_14:
        /*001c*/ 	.word	0x00000000
        /*0020*/ 	.short	0x0003
        /*0022*/ 	.short	0x0014
        /*0024*/ 	.byte	0x00, 0xf0, 0x11, 0x00


	//----- nvinfo : EIATTR_KPARAM_INFO
	.align		4
.L_15:
        /*0028*/ 	.byte	0x04, 0x17
        /*002a*/ 	.short	(.L_17 - .L_16)
.L_16:
        /*002c*/ 	.word	0x00000000
        /*0030*/ 	.short	0x0002
        /*0032*/ 	.short	0x0010
        /*0034*/ 	.byte	0x00, 0xf0, 0x11, 0x00


	//----- nvinfo : EIATTR_KPARAM_INFO
	.align		4
.L_17:
        /*0038*/ 	.byte	0x04, 0x17
        /*003a*/ 	.short	(.L_19 - .L_18)
.L_18:
        /*003c*/ 	.word	0x00000000
        /*0040*/ 	.short	0x0001
        /*0042*/ 	.short	0x0008
        /*0044*/ 	.byte	0x00, 0xf5, 0x21, 0x00


	//----- nvinfo : EIATTR_KPARAM_INFO
	.align		4
.L_19:
        /*0048*/ 	.byte	0x04, 0x17
        /*004a*/ 	.short	(.L_21 - .L_20)
.L_20:
        /*004c*/ 	.word	0x00000000
        /*0050*/ 	.short	0x0000
        /*0052*/ 	.short	0x0000
        /*0054*/ 	.byte	0x00, 0xf5, 0x21, 0x00


	//----- nvinfo : EIATTR_SPARSE_MMA_MASK
	.align		4
.L_21:
        /*0058*/ 	.byte	0x03, 0x50
        /*005a*/ 	.short	0x0000


	//----- nvinfo : EIATTR_MAXREG_COUNT
	.align		4
        /*005c*/ 	.byte	0x03, 0x1b
        /*005e*/ 	.short	0x00ff


	//----- nvinfo : EIATTR_MERCURY_ISA_VERSION
	.align		4
        /*0060*/ 	.byte	0x03, 0x5f
        /*0062*/ 	.short	0x0101


	//----- nvinfo : EIATTR_UNUSED_LOAD_BYTE_OFFSET
	.align		4
        /*0064*/ 	.byte	0x04, 0x44
        /*0066*/ 	.short	(.L_23 - .L_22)


	//   ....[0]....
.L_22:
        /*0068*/ 	.word	0x000000c0
        /*006c*/ 	.word	0x00000007


	//----- nvinfo : EIATTR_VRC_CTA_INIT_COUNT
	.align		4
.L_23:
        /*0070*/ 	.byte	0x02, 0x4a
	.zero		1
	.zero		1


	//----- nvinfo : EIATTR_EXIT_INSTR_OFFSETS
	.align		4
        /*0074*/ 	.byte	0x04, 0x1c
        /*0076*/ 	.short	(.L_25 - .L_24)


	//   ....[0]....
.L_24:
        /*0078*/ 	.word	0x00000080


	//   ....[1]....
        /*007c*/ 	.word	0x000014f0


	//----- nvinfo : EIATTR_CRS_STACK_SIZE
	.align		4
.L_25:
        /*0080*/ 	.byte	0x04, 0x1e
        /*0082*/ 	.short	(.L_27 - .L_26)
.L_26:
        /*0084*/ 	.word	0x00000000


	//----- nvinfo : EIATTR_CBANK_PARAM_SIZE
	.align		4
.L_27:
        /*0088*/ 	.byte	0x03, 0x19
        /*008a*/ 	.short	0x001c


	//----- nvinfo : EIATTR_PARAM_CBANK
	.align		4
        /*008c*/ 	.byte	0x04, 0x0a
        /*008e*/ 	.short	(.L_29 - .L_28)
	.align		4
.L_28:
        /*0090*/ 	.word	index@(.nv.constant0._Z11GammaKernelPK6uchar4PS_iif)
        /*0094*/ 	.short	0x0380
        /*0096*/ 	.short	0x001c


	//----- nvinfo : EIATTR_SW_WAR
	.align		4
.L_29:
        /*0098*/ 	.byte	0x04, 0x36
        /*009a*/ 	.short	(.L_31 - .L_30)
.L_30:
        /*009c*/ 	.word	0x00000008
.L_31:


//--------------------- .nv.callgraph             --------------------------
	.section	.nv.callgraph,"",@"SHT_CUDA_CALLGRAPH"
	.align	4
	.sectionentsize	8
	.align		4
        /*0000*/ 	.word	0x00000000
	.align		4
        /*0004*/ 	.word	0xffffffff
	.align		4
        /*0008*/ 	.word	0x00000000
	.align		4
        /*000c*/ 	.word	0xfffffffe
	.align		4
        /*0010*/ 	.word	0x00000000
	.align		4
        /*0014*/ 	.word	0xfffffffd
	.align		4
        /*0018*/ 	.word	0x00000000
	.align		4
        /*001c*/ 	.word	0xfffffffc


//--------------------- .text._Z11GammaKernelPK6uchar4PS_iif --------------------------
	.section	.text._Z11GammaKernelPK6uchar4PS_iif,"ax",@progbits
	.align	128
        .global         _Z11GammaKernelPK6uchar4PS_iif
        .type           _Z11GammaKernelPK6uchar4PS_iif,@function
        .size           _Z11GammaKernelPK6uchar4PS_iif,(.L_x_30 - _Z11GammaKernelPK6uchar4PS_iif)
        .other          _Z11GammaKernelPK6uchar4PS_iif,@"STO_CUDA_ENTRY STV_DEFAULT"
_Z11GammaKernelPK6uchar4PS_iif:
.text._Z11GammaKernelPK6uchar4PS_iif:
[----:B------:R-:W-:Y:S01]  /*0000*/  LDC R1, c[0x0][0x37c] ;  /* 0x0000df00ff017b82 */ /* 0x000fe20000000800 */
[----:B------:R-:W0:Y:S07]  /*0010*/  S2R R3, SR_TID.X ;  /* 0x0000000000037919 */ /* 0x000e2e0000002100 */
[----:B------:R-:W0:Y:S01]  /*0020*/  S2UR UR6, SR_CTAID.X ;  /* 0x00000000000679c3 */ /* 0x000e220000002500 */
[----:B------:R-:W1:Y:S07]  /*0030*/  LDCU.64 UR4, c[0x0][0x390] ;  /* 0x00007200ff0477ac */ /* 0x000e6e0008000a00 */
[----:B------:R-:W0:Y:S01]  /*0040*/  LDC R4, c[0x0][0x360] ;  /* 0x0000d800ff047b82 */ /* 0x000e220000000800 */
[----:B-1----:R-:W-:Y:S01]  /*0050*/  UIMAD UR4, UR5, UR4, URZ ;  /* 0x00000004050472a4 */ /* 0x002fe2000f8e02ff */
[----:B0-----:R-:W-:-:S05]  /*0060*/  IMAD R4, R4, UR6, R3 ;  /* 0x0000000604047c24 */ /* 0x001fca000f8e0203 */
[----:B------:R-:W-:-:S13]  /*0070*/  ISETP.GE.AND P0, PT, R4, UR4, PT ;  /* 0x0000000404007c0c */ /* 0x000fda000bf06270 */
[----:B------:R-:W-:Y:S05]  /*0080*/  @P0 EXIT ;  /* 0x000000000000094d */ /* 0x000fea0003800000 */
[----:B------:R-:W0:Y:S01]  /*0090*/  LDC.64 R8, c[0x0][0x380] ;  /* 0x0000e000ff087b82 */ /* 0x000e220000000a00 */
[----:B------:R-:W1:Y:S01]  /*00a0*/  LDCU.64 UR4, c[0x0][0x358] ;  /* 0x00006b00ff0477ac */ /* 0x000e620008000a00 */
[----:B0-----:R-:W-:-:S06]  /*00b0*/  IMAD.WIDE R8, R4, 0x4, R8 ;  /* 0x0000000404087825 */ /* 0x001fcc00078e0208 */
[----:B-1----:R-:W2:Y:S01]  /*00c0*/  LDG.E R8, desc[UR4][R8.64] ;  /* 0x0000000408087981 */ /* 0x002ea2000c1e1900 */
[----:B------:R-:W-:Y:S01]  /*00d0*/  HFMA2 R5, -RZ, RZ, 0.9375, -7.688999176025390625e-06 ;  /* 0x3b808081ff057431 */ /* 0x000fe200000001ff */
[----:B------:R-:W-:Y:S01]  /*00e0*/  MOV R2, 0x437f0000 ;  /* 0x437f000000027802 */ /* 0x000fe20000000f00 */
[----:B------:R-:W-:Y:S04]  /*00f0*/  BSSY.RECONVERGENT B0, `(.L_x_0) ;  /* 0x000000f000007945 */ /* 0x000fe80003800200 */
[----:B------:R-:W-:-:S04]  /*0100*/  FFMA R3, R5, -R2, 1 ;  /* 0x3f80000005037423 */ /* 0x000fc80000000802 */
[----:B------:R-:W-:Y:S01]  /*0110*/  FFMA R3, R3, R5, 0.0039215688593685626984 ;  /* 0x3b80808103037423 */ /* 0x000fe20000000005 */
[C---:B--2---:R-:W-:Y:S02]  /*0120*/  PRMT R0, R8.reuse, 0x7770, RZ ;  /* 0x0000777008007816 */ /* 0x044fe400000000ff */
[C---:B------:R-:W-:Y:S02]  /*0130*/  PRMT R6, R8.reuse, 0x7772, RZ ;  /* 0x0000777208067816 */ /* 0x040fe400000000ff */
[----:B------:R-:W-:Y:S02]  /*0140*/  I2FP.F32.U32 R0, R0 ;  /* 0x0000000000007245 */ /* 0x000fe40000201000 */
[----:B------:R-:W-:Y:S02]  /*0150*/  PRMT R7, R8, 0x7771, RZ ;  /* 0x0000777108077816 */ /* 0x000fe400000000ff */
[----:B------:R-:W0:Y:S01]  /*0160*/  FCHK P0, R0, 255 ;  /* 0x437f000000007902 */ /* 0x000e220000000000 */
[----:B------:R-:W-:-:S04]  /*0170*/  FFMA R5, R0, R3, RZ ;  /* 0x0000000300057223 */ /* 0x000fc800000000ff */
[----:B------:R-:W-:-:S04]  /*0180*/  FFMA R10, R5, -255, R0 ;  /* 0xc37f0000050a7823 */ /* 0x000fc80000000000 */
[----:B------:R-:W-:Y:S01]  /*0190*/  FFMA R3, R3, R10, R5 ;  /* 0x0000000a03037223 */ /* 0x000fe20000000005 */
[----:B0-----:R-:W-:Y:S06]  /*01a0*/  @!P0 BRA `(.L_x_1) ;  /* 0x00000000000c8947 */ /* 0x001fec0003800000 */
[----:B------:R-:W-:Y:S01]  /*01b0*/  IMAD.MOV.U32 R3, RZ, RZ, R0 ;  /* 0x000000ffff037224 */ /* 0x000fe200078e0000 */
[----:B------:R-:W-:-:S07]  /*01c0*/  MOV R10, 0x1e0 ;  /* 0x000001e0000a7802 */ /* 0x000fce0000000f00 */
[----:B------:R-:W-:Y:S05]  /*01d0*/  CALL.REL.NOINC `($__internal_1_$__cuda_sm3x_div_rn_noftz_f32_slowpath) ;  /* 0x0000001400947944 */ /* 0x000fea0003c00000 */
.L_x_1:
[----:B------:R-:W-:Y:S05]  /*01e0*/  BSYNC.RECONVERGENT B0 ;  /* 0x0000000000007941 */ /* 0x000fea0003800200 */
.L_x_0:
[----:B------:R-:W0:Y:S02]  /*01f0*/  LDC R9, c[0x0][0x398] ;  /* 0x0000e600ff097b82 */ /* 0x000e240000000800 */
[----:B0-----:R-:W-:-:S04]  /*0200*/  IADD3 R0, PT, PT, R9, 0x1800000, RZ ;  /* 0x0180000009007810 */ /* 0x001fc80007ffe0ff */
[----:B------:R-:W-:-:S04]  /*0210*/  LOP3.LUT R0, R0, 0x7f800000, RZ, 0xc0, !PT ;  /* 0x7f80000000007812 */ /* 0x000fc800078ec0ff */
[----:B------:R-:W-:-:S13]  /*0220*/  ISETP.GT.U32.AND P0, PT, R0, 0x1ffffff, PT ;  /* 0x01ffffff0000780c */ /* 0x000fda0003f04070 */
[----:B------:R-:W-:Y:S05]  /*0230*/  @P0 BRA `(.L_x_2) ;  /* 0x0000000000100947 */ /* 0x000fea0003800000 */
[----:B------:R-:W-:-:S07]  /*0240*/  MOV R8, 0x260 ;  /* 0x0000026000087802 */ /* 0x000fce0000000f00 */
[----:B------:R-:W-:Y:S05]  /*0250*/  CALL.REL.NOINC `($__internal_0_$__cuda_sm20_rcp_rn_f32_slowpath) ;  /* 0x0000001000a87944 */ /* 0x000fea0003c00000 */
[----:B------:R-:W-:Y:S01]  /*0260*/  MOV R8, R5 ;  /* 0x0000000500087202 */ /* 0x000fe20000000f00 */
[----:B------:R-:W-:Y:S06]  /*0270*/  BRA `(.L_x_3) ;  /* 0x0000000000107947 */ /* 0x000fec0003800000 */
.L_x_2:
[----:B------:R-:W0:Y:S02]  /*0280*/  MUFU.RCP R8, R9 ;  /* 0x0000000900087308 */ /* 0x000e240000001000 */
[----:B0-----:R-:W-:-:S04]  /*0290*/  FFMA R0, R8, R9, -1 ;  /* 0xbf80000008007423 */ /* 0x001fc80000000009 */
[----:B------:R-:W-:-:S04]  /*02a0*/  FADD.FTZ R5, -R0, -RZ ;  /* 0x800000ff00057221 */ /* 0x000fc80000010100 */
[----:B------:R-:W-:-:S07]  /*02b0*/  FFMA R8, R8, R5, R8 ;  /* 0x0000000508087223 */ /* 0x000fce0000000008 */
.L_x_3:
[C---:B------:R-:W-:Y:S01]  /*02c0*/  FMUL R0, R8.reuse, 0.5 ;  /* 0x3f00000008007820 */ /* 0x040fe20000400000 */
[----:B------:R-:W-:Y:S01]  /*02d0*/  FSETP.NEU.AND P0, PT, R3, 1, PT ;  /* 0x3f8000000300780b */ /* 0x000fe20003f0d000 */
[----:B------:R-:W-:Y:S01]  /*02e0*/  BSSY.RECONVERGENT B0, `(.L_x_4) ;  /* 0x000004d000007945 */ /* 0x000fe20003800200 */
[----:B------:R-:W-:Y:S02]  /*02f0*/  IMAD.MOV.U32 R5, RZ, RZ, 0x3f800000 ;  /* 0x3f800000ff057424 */ /* 0x000fe400078e00ff */
[----:B------:R-:W-:Y:S01]  /*0300*/  FSETP.EQ.OR P0, PT, R8, RZ, !P0 ;  /* 0x000000ff0800720b */ /* 0x000fe20004702400 */
[----:B------:R-:W0:Y:S02]  /*0310*/  FRND.TRUNC R0, R0 ;  /* 0x0000000000007307 */ /* 0x000e24000020d000 */
[----:B0-----:R-:W-:-:S04]  /*0320*/  FADD R9, R0, R0 ;  /* 0x0000000000097221 */ /* 0x001fc80000000000 */
[----:B------:R-:W-:-:S06]  /*0330*/  FADD R9, -R9, R8 ;  /* 0x0000000809097221 */ /* 0x000fcc0000000100 */
[----:B------:R-:W-:Y:S05]  /*0340*/  @P0 BRA `(.L_x_5) ;  /* 0x0000000400180947 */ /* 0x000fea0003800000 */
[----:B------:R-:W-:-:S04]  /*0350*/  FSETP.NAN.AND P0, PT, |R8|, |R8|, PT ;  /* 0x400000080800720b */ /* 0x000fc80003f08200 */
[----:B------:R-:W-:-:S13]  /*0360*/  FSETP.NUM.AND P0, PT, |R3|, |R3|, !P0 ;  /* 0x400000030300720b */ /* 0x000fda0004707200 */
[----:B------:R-:W-:Y:S01]  /*0370*/  @!P0 FADD R5, R8, R3 ;  /* 0x0000000308058221 */ /* 0x000fe20000000000 */
[----:B------:R-:W-:Y:S06]  /*0380*/  @!P0 BRA `(.L_x_5) ;  /* 0x0000000400088947 */ /* 0x000fec0003800000 */
[C---:B------:R-:W-:Y:S01]  /*0390*/  FMUL R0, |R3|.reuse, 16777216 ;  /* 0x4b80000003007820 */ /* 0x040fe20000400200 */
[----:B------:R-:W-:Y:S01]  /*03a0*/  FSETP.GEU.AND P0, PT, |R3|, 1.175494350822287508e-38, PT ;  /* 0x008000000300780b */ /* 0x000fe20003f0e200 */
[----:B------:R-:W-:-:S03]  /*03b0*/  IMAD.MOV.U32 R16, RZ, RZ, 0x3a2c32e4 ;  /* 0x3a2c32e4ff107424 */ /* 0x000fc600078e00ff */
[----:B------:R-:W-:Y:S02]  /*03c0*/  FSEL R0, R0, |R3|, !P0 ;  /* 0x4000000300007208 */ /* 0x000fe40004000000 */
[----:B------:R-:W-:Y:S02]  /*03d0*/  FSEL R11, RZ, -24, P0 ;  /* 0xc1c00000ff0b7808 */ /* 0x000fe40000000000 */
[----:B------:R-:W-:Y:S02]  /*03e0*/  IADD3 R5, PT, PT, R0, -0x3f3504f3, RZ ;  /* 0xc0cafb0d00057810 */ /* 0x000fe40007ffe0ff */
[----:B------:R-:W-:Y:S02]  /*03f0*/  FSETP.NEU.AND P0, PT, |R3|, +INF , PT ;  /* 0x7f8000000300780b */ /* 0x000fe40003f0d200 */
[----:B------:R-:W-:Y:S02]  /*0400*/  LOP3.LUT R5, R5, 0xff800000, RZ, 0xc0, !PT ;  /* 0xff80000005057812 */ /* 0x000fe400078ec0ff */
[----:B------:R-:W-:-:S02]  /*0410*/  FSETP.NEU.AND P0, PT, R3, RZ, P0 ;  /* 0x000000ff0300720b */ /* 0x000fc4000070d000 */
[-C--:B------:R-:W-:Y:S02]  /*0420*/  IADD3 R0, PT, PT, R0, -R5.reuse, RZ ;  /* 0x8000000500007210 */ /* 0x080fe40007ffe0ff */
[----:B------:R-:W-:Y:S02]  /*0430*/  FSETP.GEU.OR P2, PT, R8, RZ, P0 ;  /* 0x000000ff0800720b */ /* 0x000fe4000074e400 */
[----:B------:R-:W-:Y:S01]  /*0440*/  FSETP.NEU.AND P4, PT, |R9|, 1, !P0 ;  /* 0x3f8000000900780b */ /* 0x000fe2000478d200 */
[C---:B------:R-:W-:Y:S01]  /*0450*/  FADD R13, R0.reuse, 1 ;  /* 0x3f800000000d7421 */ /* 0x040fe20000000000 */
[----:B------:R-:W-:Y:S01]  /*0460*/  FADD R12, R0, -1 ;  /* 0xbf800000000c7421 */ /* 0x000fe20000000000 */
[----:B------:R-:W-:-:S03]  /*0470*/  I2FP.F32.S32 R0, R5 ;  /* 0x0000000500007245 */ /* 0x000fc60000201400 */
[----:B------:R-:W-:Y:S01]  /*0480*/  FADD R10, R12, R12 ;  /* 0x0000000c0c0a7221 */ /* 0x000fe20000000000 */
[----:B------:R-:W0:Y:S01]  /*0490*/  MUFU.RCP R13, R13 ;  /* 0x0000000d000d7308 */ /* 0x000e220000001000 */
[----:B------:R-:W-:-:S05]  /*04a0*/  @!P0 FADD R3, R3, R3 ;  /* 0x0000000303038221 */ /* 0x000fca0000000000 */
[----:B------:R-:W-:-:S04]  /*04b0*/  @!P2 LOP3.LUT R3, R3, 0x7f800000, RZ, 0x3c, !PT ;  /* 0x7f8000000303a812 */ /* 0x000fc800078e3cff */
[----:B------:R-:W-:Y:S01]  /*04c0*/  @P4 LOP3.LUT R3, R3, 0x7fffffff, RZ, 0xc0, !PT ;  /* 0x7fffffff03034812 */ /* 0x000fe200078ec0ff */
[----:B0-----:R-:W-:Y:S01]  /*04d0*/  FMUL R5, R13, R10 ;  /* 0x0000000a0d057220 */ /* 0x001fe20000400000 */
[----:B------:R-:W-:-:S03]  /*04e0*/  FFMA R10, R0, 1.1920928955078125e-07, R11 ;  /* 0x34000000000a7823 */ /* 0x000fc6000000000b */
[----:B------:R-:W-:Y:S01]  /*04f0*/  FADD R14, R12, -R5 ;  /* 0x800000050c0e7221 */ /* 0x000fe20000000000 */
[CC--:B------:R-:W-:Y:S01]  /*0500*/  FMUL R11, R5.reuse, R5.reuse ;  /* 0x00000005050b7220 */ /* 0x0c0fe20000400000 */
[----:B------:R-:W-:Y:S02]  /*0510*/  FFMA R0, R5, 1.4426950216293334961, R10 ;  /* 0x3fb8aa3b05007823 */ /* 0x000fe4000000000a */
[----:B------:R-:W-:Y:S01]  /*0520*/  FADD R15, R14, R14 ;  /* 0x0000000e0e0f7221 */ /* 0x000fe20000000000 */
[C---:B------:R-:W-:Y:S01]  /*0530*/  FFMA R14, R11.reuse, R16, 0.0032181653659790754318 ;  /* 0x3b52e7db0b0e7423 */ /* 0x040fe20000000010 */
[----:B------:R-:W-:Y:S02]  /*0540*/  FADD R10, R10, -R0 ;  /* 0x800000000a0a7221 */ /* 0x000fe40000000000 */
[----:B------:R-:W-:Y:S01]  /*0550*/  FFMA R12, R12, -R5, R15 ;  /* 0x800000050c0c7223 */ /* 0x000fe2000000000f */
[----:B------:R-:W-:Y:S01]  /*0560*/  FFMA R14, R11, R14, 0.018033718690276145935 ;  /* 0x3c93bb730b0e7423 */ /* 0x000fe2000000000e */
[----:B------:R-:W-:-:S02]  /*0570*/  FFMA R15, R5, 1.4426950216293334961, R10 ;  /* 0x3fb8aa3b050f7823 */ /* 0x000fc4000000000a */
[----:B------:R-:W-:Y:S01]  /*0580*/  FMUL R12, R13, R12 ;  /* 0x0000000c0d0c7220 */ /* 0x000fe20000400000 */
[----:B------:R-:W-:-:S03]  /*0590*/  FFMA R14, R11, R14, 0.12022458761930465698 ;  /* 0x3df6384f0b0e7423 */ /* 0x000fc6000000000e */
[----:B------:R-:W-:Y:S01]  /*05a0*/  FFMA R10, R12, 1.4426950216293334961, R15 ;  /* 0x3fb8aa3b0c0a7823 */ /* 0x000fe2000000000f */
[----:B------:R-:W-:-:S03]  /*05b0*/  FMUL R14, R11, R14 ;  /* 0x0000000e0b0e7220 */ /* 0x000fc60000400000 */
[----:B------:R-:W-:Y:S01]  /*05c0*/  FFMA R13, R5, 1.9251366722983220825e-08, R10 ;  /* 0x32a55e34050d7823 */ /* 0x000fe2000000000a */
[----:B------:R-:W-:-:S04]  /*05d0*/  FMUL R11, R14, 3 ;  /* 0x404000000e0b7820 */ /* 0x000fc80000400000 */
[----:B------:R-:W-:-:S04]  /*05e0*/  FFMA R11, R12, R11, R13 ;  /* 0x0000000b0c0b7223 */ /* 0x000fc8000000000d */
[----:B------:R-:W-:-:S04]  /*05f0*/  FFMA R11, R5, R14, R11 ;  /* 0x0000000e050b7223 */ /* 0x000fc8000000000b */
[----:B------:R-:W-:-:S04]  /*0600*/  FADD R5, R0, R11 ;  /* 0x0000000b00057221 */ /* 0x000fc80000000000 */
[----:B------:R-:W-:Y:S01]  /*0610*/  FMUL R10, R5, R8 ;  /* 0x00000008050a7220 */ /* 0x000fe20000400000 */
[----:B------:R-:W-:-:S03]  /*0620*/  FADD R0, -R0, R5 ;  /* 0x0000000500007221 */ /* 0x000fc60000000100 */
[----:B------:R-:W0:Y:S01]  /*0630*/  FRND R13, R10 ;  /* 0x0000000a000d7307 */ /* 0x000e220000201000 */
[----:B------:R-:W-:Y:S01]  /*0640*/  FADD R0, R11, -R0 ;  /* 0x800000000b007221 */ /* 0x000fe20000000000 */
[-C--:B------:R-:W-:Y:S01]  /*0650*/  FFMA R5, R5, R8.reuse, -R10 ;  /* 0x0000000805057223 */ /* 0x080fe2000000080a */
[----:B------:R-:W-:Y:S01]  /*0660*/  HFMA2 R11, -RZ, RZ, 0.64013671875, -15.109375 ;  /* 0x391fcb8eff0b7431 */ /* 0x000fe200000001ff */
[----:B------:R-:W-:Y:S02]  /*0670*/  FSETP.GT.AND P1, PT, |R10|, 152, PT ;  /* 0x431800000a00780b */ /* 0x000fe40003f24200 */
[----:B------:R-:W-:Y:S02]  /*0680*/  FFMA R5, R0, R8, R5 ;  /* 0x0000000800057223 */ /* 0x000fe40000000005 */
[----:B------:R-:W1:Y:S01]  /*0690*/  F2I.NTZ R12, R10 ;  /* 0x0000000a000c7305 */ /* 0x000e620000203100 */
[----:B0-----:R-:W-:Y:S01]  /*06a0*/  FADD R0, R10, -R13 ;  /* 0x8000000d0a007221 */ /* 0x001fe20000000000 */
[----:B------:R-:W-:-:S03]  /*06b0*/  FSETP.GT.AND P3, PT, R13, RZ, PT ;  /* 0x000000ff0d00720b */ /* 0x000fc60003f64000 */
[----:B------:R-:W-:-:S04]  /*06c0*/  FADD R0, R0, R5 ;  /* 0x0000000500007221 */ /* 0x000fc80000000000 */
[----:B------:R-:W-:-:S04]  /*06d0*/  FFMA R5, R0, R11, 0.0013391353422775864601 ;  /* 0x3aaf85ed00057423 */ /* 0x000fc8000000000b */
[----:B------:R-:W-:-:S04]  /*06e0*/  FFMA R5, R0, R5, 0.0096188392490148544312 ;  /* 0x3c1d985600057423 */ /* 0x000fc80000000005 */
[----:B------:R-:W-:-:S04]  /*06f0*/  FFMA R5, R0, R5, 0.055503588169813156128 ;  /* 0x3d6357bb00057423 */ /* 0x000fc80000000005 */
[----:B------:R-:W-:-:S04]  /*0700*/  FFMA R5, R0, R5, 0.24022644758224487305 ;  /* 0x3e75fdec00057423 */ /* 0x000fc80000000005 */
[----:B------:R-:W-:Y:S01]  /*0710*/  FFMA R11, R0, R5, 0.69314718246459960938 ;  /* 0x3f317218000b7423 */ /* 0x000fe20000000005 */
[----:B------:R-:W-:Y:S02]  /*0720*/  SEL R5, RZ, 0x83000000, P3 ;  /* 0x83000000ff057807 */ /* 0x000fe40001800000 */
[----:B------:R-:W-:Y:S01]  /*0730*/  FSETP.GEU.AND P3, PT, R10, RZ, PT ;  /* 0x000000ff0a00720b */ /* 0x000fe20003f6e000 */
[----:B------:R-:W-:Y:S01]  /*0740*/  FFMA R11, R0, R11, 1 ;  /* 0x3f800000000b7423 */ /* 0x000fe2000000000b */
[----:B------:R-:W-:Y:S01]  /*0750*/  IADD3 R0, PT, PT, R5, 0x7f000000, RZ ;  /* 0x7f00000005007810 */ /* 0x000fe20007ffe0ff */
[----:B-1----:R-:W-:Y:S01]  /*0760*/  IMAD R12, R12, 0x800000, -R5 ;  /* 0x008000000c0c7824 */ /* 0x002fe200078e0a05 */
[----:B------:R-:W-:-:S03]  /*0770*/  FSEL R5, RZ, +INF , !P3 ;  /* 0x7f800000ff057808 */ /* 0x000fc60005800000 */
[----:B------:R-:W-:-:S04]  /*0780*/  FMUL R11, R0, R11 ;  /* 0x0000000b000b7220 */ /* 0x000fc80000400000 */
[----:B------:R-:W-:Y:S01]  /*0790*/  @!P1 FMUL R5, R12, R11 ;  /* 0x0000000b0c059220 */ /* 0x000fe20000400000 */
[----:B------:R-:W-:-:S07]  /*07a0*/  @!P0 MOV R5, R3 ;  /* 0x0000000300058202 */ /* 0x000fce0000000f00 */
.L_x_5:
[----:B------:R-:W-:Y:S05]  /*07b0*/  BSYNC.RECONVERGENT B0 ;  /* 0x0000000000007941 */ /* 0x000fea0003800200 */
.L_x_4:
[----:B------:R-:W-:Y:S02]  /*07c0*/  HFMA2 R0, -RZ, RZ, 1.75, 0 ;  /* 0x3f000000ff007431 */ /* 0x000fe400000001ff */
[----:B------:R-:W-:Y:S01]  /*07d0*/  FMUL R5, R5, 255 ;  /* 0x437f000005057820 */ /* 0x000fe20000400000 */
[----:B------:R-:W0:Y:S01]  /*07e0*/  LDC.64 R10, c[0x0][0x388] ;  /* 0x0000e200ff0a7b82 */ /* 0x000e220000000a00 */
[----:B------:R-:W-:Y:S03]  /*07f0*/  BSSY.RECONVERGENT B0, `(.L_x_6) ;  /* 0x0000016000007945 */ /* 0x000fe60003800200 */
[----:B------:R-:W-:-:S05]  /*0800*/  LOP3.LUT R0, R0, 0x80000000, R5, 0xb8, !PT ;  /* 0x8000000000007812 */ /* 0x000fca00078eb805 */
[----:B------:R-:W-:Y:S01]  /*0810*/  FADD.RZ R3, R5, R0 ;  /* 0x0000000005037221 */ /* 0x000fe2000000c000 */
[----:B------:R-:W-:-:S05]  /*0820*/  IMAD.MOV.U32 R0, RZ, RZ, 0x3f800000 ;  /* 0x3f800000ff007424 */ /* 0x000fca00078e00ff */
[----:B------:R-:W1:Y:S01]  /*0830*/  F2I.U32.TRUNC.NTZ R3, R3 ;  /* 0x0000000300037305 */ /* 0x000e62000020f000 */
[----:B0-----:R-:W-:Y:S01]  /*0840*/  IMAD.WIDE R4, R4, 0x4, R10 ;  /* 0x0000000404047825 */ /* 0x001fe200078e020a */
[----:B------:R-:W-:-:S05]  /*0850*/  MOV R11, 0x3b808081 ;  /* 0x3b808081000b7802 */ /* 0x000fca0000000f00 */
[----:B------:R-:W-:Y:S01]  /*0860*/  FFMA R10, R11, -255, R0 ;  /* 0xc37f00000b0a7823 */ /* 0x000fe20000000000 */
[----:B------:R-:W-:Y:S02]  /*0870*/  I2FP.F32.U32 R0, R7 ;  /* 0x0000000700007245 */ /* 0x000fe40000201000 */
[----:B-1----:R-:W-:Y:S02]  /*0880*/  LOP3.LUT R12, R3, 0xff, RZ, 0xc0, !PT ;  /* 0x000000ff030c7812 */ /* 0x002fe400078ec0ff */
[----:B------:R-:W-:Y:S01]  /*0890*/  FCHK P0, R0, 255 ;  /* 0x437f000000007902 */ /* 0x000fe20000000000 */
[----:B------:R-:W-:-:S04]  /*08a0*/  FFMA R3, R10, R11, 0.0039215688593685626984 ;  /* 0x3b8080810a037423 */ /* 0x000fc8000000000b */
[----:B------:R-:W-:-:S03]  /*08b0*/  FFMA R7, R0, R3, RZ ;  /* 0x0000000300077223 */ /* 0x000fc600000000ff */
[----:B------:R-:W0:Y:S01]  /*08c0*/  I2F.U16 R12, R12 ;  /* 0x0000000c000c7306 */ /* 0x000e220000101000 */
[----:B------:R-:W-:-:S04]  /*08d0*/  FFMA R10, R7, -255, R0 ;  /* 0xc37f0000070a7823 */ /* 0x000fc80000000000 */
[----:B------:R-:W-:-:S03]  /*08e0*/  FFMA R3, R3, R10, R7 ;  /* 0x0000000a03037223 */ /* 0x000fc60000000007 */
[----:B0-----:R-:W0:Y:S02]  /*08f0*/  F2I.U32.TRUNC.NTZ R13, R12 ;  /* 0x0000000c000d7305 */ /* 0x001e24000020f000 */
[----:B0-----:R0:W-:Y:S01]  /*0900*/  STG.E.U8 desc[UR4][R4.64], R13 ;  /* 0x0000000d04007986 */ /* 0x0011e2000c101104 */
[----:B------:R-:W-:Y:S05]  /*0910*/  @!P0 BRA `(.L_x_7) ;  /* 0x00000000000c8947 */ /* 0x000fea0003800000 */
[----:B------:R-:W-:Y:S02]  /*0920*/  MOV R3, R0 ;  /* 0x0000000000037202 */ /* 0x000fe40000000f00 */
[----:B------:R-:W-:-:S07]  /*0930*/  MOV R10, 0x950 ;  /* 0x00000950000a7802 */ /* 0x000fce0000000f00 */
[----:B0-----:R-:W-:Y:S05]  /*0940*/  CALL.REL.NOINC `($__internal_1_$__cuda_sm3x_div_rn_noftz_f32_slowpath) ;  /* 0x0000000c00b87944 */ /* 0x001fea0003c00000 */
.L_x_7:
[----:B------:R-:W-:Y:S05]  /*0950*/  BSYNC.RECONVERGENT B0 ;  /* 0x0000000000007941 */ /* 0x000fea0003800200 */
.L_x_6:
[----:B------:R-:W-:Y:S01]  /*0960*/  FSETP.NEU.AND P0, PT, R3, 1, PT ;  /* 0x3f8000000300780b */ /* 0x000fe20003f0d000 */
[----:B------:R-:W-:Y:S01]  /*0970*/  BSSY.RECONVERGENT B0, `(.L_x_8) ;  /* 0x000004a000007945 */ /* 0x000fe20003800200 */
[----:B------:R-:W-:Y:S02]  /*0980*/  IMAD.MOV.U32 R0, RZ, RZ, 0x3f800000 ;  /* 0x3f800000ff007424 */ /* 0x000fe400078e00ff */
[----:B------:R-:W-:-:S13]  /*0990*/  FSETP.EQ.OR P0, PT, R8, RZ, !P0 ;  /* 0x000000ff0800720b */ /* 0x000fda0004702400 */
        /* <DEDUP_REMOVED lines=17> */
[C---:B0-----:R-:W-:Y:S01]  /*0ab0*/  FADD R13, R0.reuse, 1 ;  /* 0x3f800000000d7421 */ /* 0x041fe20000000000 */
        /* <DEDUP_REMOVED lines=53> */
.L_x_9:
[----:B------:R-:W-:Y:S05]  /*0e10*/  BSYNC.RECONVERGENT B0 ;  /* 0x0000000000007941 */ /* 0x000fea0003800200 */
.L_x_8:
[----:B------:R-:W-:Y:S02]  /*0e20*/  HFMA2 R3, -RZ, RZ, 1.75, 0 ;  /* 0x3f000000ff037431 */ /* 0x000fe400000001ff */
[----:B------:R-:W-:Y:S01]  /*0e30*/  FMUL R0, R0, 255 ;  /* 0x437f000000007820 */ /* 0x000fe20000400000 */
[----:B------:R-:W-:Y:S01]  /*0e40*/  MOV R15, 0x3b808081 ;  /* 0x3b808081000f7802 */ /* 0x000fe20000000f00 */
[----:B------:R-:W-:Y:S01]  /*0e50*/  BSSY.RECONVERGENT B0, `(.L_x_10) ;  /* 0x0000014000007945 */ /* 0x000fe20003800200 */
[----:B0-----:R-:W-:-:S04]  /*0e60*/  I2FP.F32.U32 R13, R6 ;  /* 0x00000006000d7245 */ /* 0x001fc80000201000 */
[----:B------:R-:W-:Y:S01]  /*0e70*/  FCHK P0, R13, 255 ;  /* 0x437f00000d007902 */ /* 0x000fe20000000000 */
[----:B------:R-:W-:-:S05]  /*0e80*/  LOP3.LUT R3, R3, 0x80000000, R0, 0xb8, !PT ;  /* 0x8000000003037812 */ /* 0x000fca00078eb800 */
[----:B------:R-:W-:Y:S01]  /*0e90*/  FADD.RZ R3, R0, R3 ;  /* 0x0000000300037221 */ /* 0x000fe2000000c000 */
[----:B------:R-:W-:-:S04]  /*0ea0*/  IMAD.MOV.U32 R0, RZ, RZ, 0x3f800000 ;  /* 0x3f800000ff007424 */ /* 0x000fc800078e00ff */
[----:B------:R-:W-:Y:S01]  /*0eb0*/  FFMA R0, R15, -255, R0 ;  /* 0xc37f00000f007823 */ /* 0x000fe20000000000 */
[----:B------:R-:W0:Y:S03]  /*0ec0*/  F2I.U32.TRUNC.NTZ R3, R3 ;  /* 0x0000000300037305 */ /* 0x000e26000020f000 */
[----:B------:R-:W-:-:S04]  /*0ed0*/  FFMA R0, R0, R15, 0.0039215688593685626984 ;  /* 0x3b80808100007423 */ /* 0x000fc8000000000f */
[----:B------:R-:W-:Y:S01]  /*0ee0*/  FFMA R6, R0, R13, RZ ;  /* 0x0000000d00067223 */ /* 0x000fe200000000ff */
[----:B0-----:R-:W-:-:S03]  /*0ef0*/  LOP3.LUT R7, R3, 0xff, RZ, 0xc0, !PT ;  /* 0x000000ff03077812 */ /* 0x001fc600078ec0ff */
[----:B------:R-:W-:-:S04]  /*0f00*/  FFMA R3, R6, -255, R13 ;  /* 0xc37f000006037823 */ /* 0x000fc8000000000d */
[----:B------:R-:W-:Y:S01]  /*0f10*/  FFMA R3, R0, R3, R6 ;  /* 0x0000000300037223 */ /* 0x000fe20000000006 */
[----:B------:R-:W0:Y:S08]  /*0f20*/  I2F.U16 R7, R7 ;  /* 0x0000000700077306 */ /* 0x000e300000101000 */
[----:B0-----:R-:W0:Y:S02]  /*0f30*/  F2I.U32.TRUNC.NTZ R11, R7 ;  /* 0x00000007000b7305 */ /* 0x001e24000020f000 */
[----:B0-----:R0:W-:Y:S01]  /*0f40*/  STG.E.U8 desc[UR4][R4.64+0x1], R11 ;  /* 0x0000010b04007986 */ /* 0x0011e2000c101104 */
[----:B------:R-:W-:Y:S05]  /*0f50*/  @!P0 BRA `(.L_x_11) ;  /* 0x00000000000c8947 */ /* 0x000fea0003800000 */
[----:B------:R-:W-:Y:S02]  /*0f60*/  MOV R3, R13 ;  /* 0x0000000d00037202 */ /* 0x000fe40000000f00 */
[----:B------:R-:W-:-:S07]  /*0f70*/  MOV R10, 0xf90 ;  /* 0x00000f90000a7802 */ /* 0x000fce0000000f00 */
[----:B0-----:R-:W-:Y:S05]  /*0f80*/  CALL.REL.NOINC `($__internal_1_$__cuda_sm3x_div_rn_noftz_f32_slowpath) ;  /* 0x0000000800287944 */ /* 0x001fea0003c00000 */
.L_x_11:
[----:B------:R-:W-:Y:S05]  /*0f90*/  BSYNC.RECONVERGENT B0 ;  /* 0x0000000000007941 */ /* 0x000fea0003800200 */
.L_x_10:
        /* <DEDUP_REMOVED lines=12> */
[----:B------:R-:W-:-:S04]  /*1060*/  FSEL R0, R0, |R3|, !P0 ;  /* 0x4000000300007208 */ /* 0x000fc80004000000 */
[----:B------:R-:W-:-:S04]  /*1070*/  IADD3 R2, PT, PT, R0, -0x3f3504f3, RZ ;  /* 0xc0cafb0d00027810 */ /* 0x000fc80007ffe0ff */
[----:B------:R-:W-:-:S04]  /*1080*/  LOP3.LUT R7, R2, 0xff800000, RZ, 0xc0, !PT ;  /* 0xff80000002077812 */ /* 0x000fc800078ec0ff */
[-C--:B------:R-:W-:Y:S02]  /*1090*/  IADD3 R0, PT, PT, R0, -R7.reuse, RZ ;  /* 0x8000000700007210 */ /* 0x080fe40007ffe0ff */
[----:B------:R-:W-:-:S03]  /*10a0*/  I2FP.F32.S32 R7, R7 ;  /* 0x0000000700077245 */ /* 0x000fc60000201400 */
[C---:B------:R-:W-:Y:S01]  /*10b0*/  FADD R6, R0.reuse, 1 ;  /* 0x3f80000000067421 */ /* 0x040fe20000000000 */
[----:B------:R-:W-:Y:S01]  /*10c0*/  FADD R2, R0, -1 ;  /* 0xbf80000000027421 */ /* 0x000fe20000000000 */
[----:B------:R-:W-:Y:S02]  /*10d0*/  FSEL R0, RZ, -24, P0 ;  /* 0xc1c00000ff007808 */ /* 0x000fe40000000000 */
[----:B------:R-:W-:Y:S01]  /*10e0*/  FSETP.NEU.AND P0, PT, |R3|, +INF , PT ;  /* 0x7f8000000300780b */ /* 0x000fe20003f0d200 */
[----:B0-----:R-:W-:Y:S01]  /*10f0*/  FADD R11, R2, R2 ;  /* 0x00000002020b7221 */ /* 0x001fe20000000000 */
[----:B------:R-:W0:Y:S01]  /*1100*/  MUFU.RCP R6, R6 ;  /* 0x0000000600067308 */ /* 0x000e220000001000 */
[----:B------:R-:W-:Y:S01]  /*1110*/  FFMA R7, R7, 1.1920928955078125e-07, R0 ;  /* 0x3400000007077823 */ /* 0x000fe20000000000 */
[----:B------:R-:W-:-:S04]  /*1120*/  FSETP.NEU.AND P0, PT, R3, RZ, P0 ;  /* 0x000000ff0300720b */ /* 0x000fc8000070d000 */
[----:B------:R-:W-:Y:S02]  /*1130*/  FSETP.GEU.OR P2, PT, R8, RZ, P0 ;  /* 0x000000ff0800720b */ /* 0x000fe4000074e400 */
[----:B------:R-:W-:-:S07]  /*1140*/  FSETP.NEU.AND P4, PT, |R9|, 1, !P0 ;  /* 0x3f8000000900780b */ /* 0x000fce000478d200 */
[----:B------:R-:W-:Y:S01]  /*1150*/  @!P0 FADD R3, R3, R3 ;  /* 0x0000000303038221 */ /* 0x000fe20000000000 */
[----:B0-----:R-:W-:-:S04]  /*1160*/  FMUL R10, R6, R11 ;  /* 0x0000000b060a7220 */ /* 0x001fc80000400000 */
[----:B------:R-:W-:Y:S01]  /*1170*/  @!P2 LOP3.LUT R3, R3, 0x7f800000, RZ, 0x3c, !PT ;  /* 0x7f8000000303a812 */ /* 0x000fe200078e3cff */
[----:B------:R-:W-:Y:S01]  /*1180*/  FADD R12, R2, -R10 ;  /* 0x8000000a020c7221 */ /* 0x000fe20000000000 */
[C---:B------:R-:W-:Y:S01]  /*1190*/  FMUL R11, R10.reuse, R10 ;  /* 0x0000000a0a0b7220 */ /* 0x040fe20000400000 */
[----:B------:R-:W-:Y:S01]  /*11a0*/  FFMA R0, R10, 1.4426950216293334961, R7 ;  /* 0x3fb8aa3b0a007823 */ /* 0x000fe20000000007 */
[----:B------:R-:W-:Y:S01]  /*11b0*/  @P4 LOP3.LUT R3, R3, 0x7fffffff, RZ, 0xc0, !PT ;  /* 0x7fffffff03034812 */ /* 0x000fe200078ec0ff */
[----:B------:R-:W-:Y:S01]  /*11c0*/  FADD R13, R12, R12 ;  /* 0x0000000c0c0d7221 */ /* 0x000fe20000000000 */
[----:B------:R-:W-:Y:S01]  /*11d0*/  FFMA R12, R11, R14, 0.0032181653659790754318 ;  /* 0x3b52e7db0b0c7423 */ /* 0x000fe2000000000e */
        /* <DEDUP_REMOVED lines=20> */
[----:B------:R-:W-:Y:S01]  /*1320*/  FFMA R7, R0, R8, R7 ;  /* 0x0000000800077223 */ /* 0x000fe20000000007 */
[----:B0-----:R-:W-:Y:S01]  /*1330*/  FADD R0, R2, -R13 ;  /* 0x8000000d02007221 */ /* 0x001fe20000000000 */
[----:B------:R-:W-:-:S03]  /*1340*/  FSETP.GT.AND P3, PT, R13, RZ, PT ;  /* 0x000000ff0d00720b */ /* 0x000fc60003f64000 */
[----:B------:R-:W-:Y:S01]  /*1350*/  FADD R0, R0, R7 ;  /* 0x0000000700007221 */ /* 0x000fe20000000000 */
[----:B------:R-:W-:Y:S02]  /*1360*/  SEL R6, RZ, 0x83000000, P3 ;  /* 0x83000000ff067807 */ /* 0x000fe40001800000 */
[----:B------:R-:W-:Y:S01]  /*1370*/  FSETP.GEU.AND P3, PT, R2, RZ, PT ;  /* 0x000000ff0200720b */ /* 0x000fe20003f6e000 */
[----:B------:R-:W-:Y:S01]  /*1380*/  FFMA R7, R0, R11, 0.0013391353422775864601 ;  /* 0x3aaf85ed00077423 */ /* 0x000fe2000000000b */
[----:B------:R-:W-:-:S03]  /*1390*/  IADD3 R8, PT, PT, R6, 0x7f000000, RZ ;  /* 0x7f00000006087810 */ /* 0x000fc60007ffe0ff */
[----:B------:R-:W-:-:S04]  /*13a0*/  FFMA R7, R0, R7, 0.0096188392490148544312 ;  /* 0x3c1d985600077423 */ /* 0x000fc80000000007 */
[C---:B------:R-:W-:Y:S02]  /*13b0*/  FFMA R11, R0.reuse, R7, 0.055503588169813156128 ;  /* 0x3d6357bb000b7423 */ /* 0x040fe40000000007 */
[----:B------:R-:W0:Y:S02]  /*13c0*/  F2I.NTZ R7, R2 ;  /* 0x0000000200077305 */ /* 0x000e240000203100 */
[----:B------:R-:W-:-:S04]  /*13d0*/  FFMA R11, R0, R11, 0.24022644758224487305 ;  /* 0x3e75fdec000b7423 */ /* 0x000fc8000000000b */
[----:B------:R-:W-:-:S04]  /*13e0*/  FFMA R11, R0, R11, 0.69314718246459960938 ;  /* 0x3f317218000b7423 */ /* 0x000fc8000000000b */
[----:B------:R-:W-:Y:S01]  /*13f0*/  FFMA R11, R0, R11, 1 ;  /* 0x3f800000000b7423 */ /* 0x000fe2000000000b */
[----:B------:R-:W-:-:S03]  /*1400*/  FSEL R0, RZ, +INF , !P3 ;  /* 0x7f800000ff007808 */ /* 0x000fc60005800000 */
[----:B------:R-:W-:Y:S01]  /*1410*/  FMUL R8, R8, R11 ;  /* 0x0000000b08087220 */ /* 0x000fe20000400000 */
[----:B0-----:R-:W-:-:S04]  /*1420*/  IMAD R7, R7, 0x800000, -R6 ;  /* 0x0080000007077824 */ /* 0x001fc800078e0a06 */
[----:B------:R-:W-:Y:S01]  /*1430*/  @!P1 FMUL R0, R7, R8 ;  /* 0x0000000807009220 */ /* 0x000fe20000400000 */
[----:B------:R-:W-:-:S07]  /*1440*/  @!P0 MOV R0, R3 ;  /* 0x0000000300008202 */ /* 0x000fce0000000f00 */
.L_x_13:
[----:B------:R-:W-:Y:S05]  /*1450*/  BSYNC.RECONVERGENT B0 ;  /* 0x0000000000007941 */ /* 0x000fea0003800200 */
.L_x_12:
[----:B------:R-:W-:Y:S02]  /*1460*/  HFMA2 R3, -RZ, RZ, 1.75, 0 ;  /* 0x3f000000ff037431 */ /* 0x000fe400000001ff */
[----:B------:R-:W-:-:S05]  /*1470*/  FMUL R0, R0, 255 ;  /* 0x437f000000007820 */ /* 0x000fca0000400000 */
[----:B------:R-:W-:-:S05]  /*1480*/  LOP3.LUT R3, R3, 0x80000000, R0, 0xb8, !PT ;  /* 0x8000000003037812 */ /* 0x000fca00078eb800 */
[----:B------:R-:W-:-:S06]  /*1490*/  FADD.RZ R3, R0, R3 ;  /* 0x0000000300037221 */ /* 0x000fcc000000c000 */
[----:B------:R-:W1:Y:S02]  /*14a0*/  F2I.U32.TRUNC.NTZ R3, R3 ;  /* 0x0000000300037305 */ /* 0x000e64000020f000 */
[----:B-1----:R-:W-:-:S06]  /*14b0*/  LOP3.LUT R0, R3, 0xff, RZ, 0xc0, !PT ;  /* 0x000000ff03007812 */ /* 0x002fcc00078ec0ff */
[----:B------:R-:W1:Y:S08]  /*14c0*/  I2F.U16 R0, R0 ;  /* 0x0000000000007306 */ /* 0x000e700000101000 */
[----:B-1----:R-:W1:Y:S02]  /*14d0*/  F2I.U32.TRUNC.NTZ R7, R0 ;  /* 0x0000000000077305 */ /* 0x002e64000020f000 */
[----:B-1----:R-:W-:Y:S01]  /*14e0*/  STG.E.U8 desc[UR4][R4.64+0x2], R7 ;  /* 0x0000020704007986 */ /* 0x002fe2000c101104 */
[----:B------:R-:W-:Y:S05]  /*14f0*/  EXIT ;  /* 0x000000000000794d */ /* 0x000fea0003800000 */
        .weak           $__internal_0_$__cuda_sm20_rcp_rn_f32_slowpath
        .type           $__internal_0_$__cuda_sm20_rcp_rn_f32_slowpath,@function
        .size           $__internal_0_$__cuda_sm20_rcp_rn_f32_slowpath,($__internal_1_$__cuda_sm3x_div_rn_noftz_f32_slowpath - $__internal_0_$__cuda_sm20_rcp_rn_f32_slowpath)
$__internal_0_$__cuda_sm20_rcp_rn_f32_slowpath:
[----:B------:R-:W0:Y:S02]  /*1500*/  LDC R0, c[0x0][0x398] ;  /* 0x0000e600ff007b82 */ /* 0x000e240000000800 */
[----:B0-----:R-:W-:-:S05]  /*1510*/  IMAD.SHL.U32 R9, R0, 0x2, RZ ;  /* 0x0000000200097824 */ /* 0x001fca00078e00ff */
[----:B------:R-:W-:-:S04]  /*1520*/  SHF.R.U32.HI R5, RZ, 0x18, R9 ;  /* 0x00000018ff057819 */ /* 0x000fc80000011609 */
[----:B------:R-:W-:-:S13]  /*1530*/  ISETP.NE.U32.AND P0, PT, R5, RZ, PT ;  /* 0x000000ff0500720c */ /* 0x000fda0003f05070 */
[----:B------:R-:W-:Y:S05]  /*1540*/  @P0 BRA `(.L_x_14) ;  /* 0x0000000000280947 */ /* 0x000fea0003800000 */
[----:B------:R-:W-:-:S13]  /*1550*/  ISETP.NE.AND P0, PT, R9, RZ, PT ;  /* 0x000000ff0900720c */ /* 0x000fda0003f05270 */
[----:B------:R2:W3:Y:S01]  /*1560*/  @!P0 MUFU.RCP R5, R0 ;  /* 0x0000000000058308 */ /* 0x0004e20000001000 */
[----:B------:R-:W-:Y:S05]  /*1570*/  @!P0 BRA `(.L_x_15) ;  /* 0x0000000000a48947 */ /* 0x000fea0003800000 */
[----:B------:R-:W-:-:S04]  /*1580*/  FFMA R9, R0, 1.84467440737095516160e+19, RZ ;  /* 0x5f80000000097823 */ /* 0x000fc800000000ff */
[----:B--2---:R-:W3:Y:S02]  /*1590*/  MUFU.RCP R0, R9 ;  /* 0x0000000900007308 */ /* 0x004ee40000001000 */
[----:B---3--:R-:W-:-:S04]  /*15a0*/  FFMA R5, R9, R0, -1 ;  /* 0xbf80000009057423 */ /* 0x008fc80000000000 */
[----:B------:R-:W-:-:S04]  /*15b0*/  FADD.FTZ R5, -R5, -RZ ;  /* 0x800000ff05057221 */ /* 0x000fc80000010100 */
[----:B------:R-:W-:-:S04]  /*15c0*/  FFMA R0, R0, R5, R0 ;  /* 0x0000000500007223 */ /* 0x000fc80000000000 */
[----:B------:R-:W-:Y:S01]  /*15d0*/  FFMA R5, R0, 1.84467440737095516160e+19, RZ ;  /* 0x5f80000000057823 */ /* 0x000fe200000000ff */
[----:B------:R-:W-:Y:S06]  /*15e0*/  BRA `(.L_x_15) ;  /* 0x0000000000887947 */ /* 0x000fec0003800000 */
.L_x_14:
[----:B------:R-:W-:-:S04]  /*15f0*/  IADD3 R9, PT, PT, R5, -0xfd, RZ ;  /* 0xffffff0305097810 */ /* 0x000fc80007ffe0ff */
[----:B------:R-:W-:-:S13]  /*1600*/  ISETP.GT.U32.AND P0, PT, R9, 0x1, PT ;  /* 0x000000010900780c */ /* 0x000fda0003f04070 */
[----:B------:R-:W-:Y:S05]  /*1610*/  @P0 BRA `(.L_x_16) ;  /* 0x0000000000780947 */ /* 0x000fea0003800000 */
[----:B------:R-:W-:Y:S02]  /*1620*/  LOP3.LUT R10, R0, 0x7fffff, RZ, 0xc0, !PT ;  /* 0x007fffff000a7812 */ /* 0x000fe400078ec0ff */
[----:B------:R-:W-:Y:S02]  /*1630*/  MOV R14, 0x3 ;  /* 0x00000003000e7802 */ /* 0x000fe40000000f00 */
[----:B------:R-:W-:Y:S02]  /*1640*/  LOP3.LUT R10, R10, 0x3f800000, RZ, 0xfc, !PT ;  /* 0x3f8000000a0a7812 */ /* 0x000fe400078efcff */
[----:B------:R-:W-:Y:S02]  /*1650*/  SHF.L.U32 R15, R14, R9, RZ ;  /* 0x000000090e0f7219 */ /* 0x000fe400000006ff */
[----:B------:R-:W0:Y:S01]  /*1660*/  MUFU.RCP R11, R10 ;  /* 0x0000000a000b7308 */ /* 0x000e220000001000 */
[----:B------:R-:W-:Y:S01]  /*1670*/  IADD3 R5, PT, PT, R5, -0xfc, RZ ;  /* 0xffffff0405057810 */ /* 0x000fe20007ffe0ff */
[----:B0-----:R-:W-:-:S04]  /*1680*/  FFMA R12, R10, R11, -1 ;  /* 0xbf8000000a0c7423 */ /* 0x001fc8000000000b */
[----:B------:R-:W-:-:S04]  /*1690*/  FADD.FTZ R12, -R12, -RZ ;  /* 0x800000ff0c0c7221 */ /* 0x000fc80000010100 */
[CCC-:B------:R-:W-:Y:S01]  /*16a0*/  FFMA.RM R13, R11.reuse, R12.reuse, R11.reuse ;  /* 0x0000000c0b0d7223 */ /* 0x1c0fe2000000400b */
[----:B------:R-:W-:-:S04]  /*16b0*/  FFMA.RP R12, R11, R12, R11 ;  /* 0x0000000c0b0c7223 */ /* 0x000fc8000000800b */
[C---:B------:R-:W-:Y:S02]  /*16c0*/  LOP3.LUT R11, R13.reuse, 0x7fffff, RZ, 0xc0, !PT ;  /* 0x007fffff0d0b7812 */ /* 0x040fe400078ec0ff */
[----:B------:R-:W-:Y:S02]  /*16d0*/  FSETP.NEU.FTZ.AND P0, PT, R13, R12, PT ;  /* 0x0000000c0d00720b */ /* 0x000fe40003f1d000 */
[----:B------:R-:W-:Y:S02]  /*16e0*/  LOP3.LUT R12, R11, 0x800000, RZ, 0xfc, !PT ;  /* 0x008000000b0c7812 */ /* 0x000fe400078efcff */
[----:B------:R-:W-:Y:S02]  /*16f0*/  SEL R11, RZ, 0xffffffff, !P0 ;  /* 0xffffffffff0b7807 */ /* 0x000fe40004000000 */
[----:B------:R-:W-:Y:S02]  /*1700*/  LOP3.LUT R10, R15, R12, RZ, 0xc0, !PT ;  /* 0x0000000c0f0a7212 */ /* 0x000fe400078ec0ff */
[----:B------:R-:W-:-:S02]  /*1710*/  IADD3 R11, PT, PT, -R11, RZ, RZ ;  /* 0x000000ff0b0b7210 */ /* 0x000fc40007ffe1ff */
[-C--:B------:R-:W-:Y:S02]  /*1720*/  SHF.R.U32.HI R10, RZ, R9.reuse, R10 ;  /* 0x00000009ff0a7219 */ /* 0x080fe4000001160a */
[--C-:B------:R-:W-:Y:S02]  /*1730*/  LOP3.LUT P1, RZ, R11, R9, R12.reuse, 0xf8, !PT ;  /* 0x000000090bff7212 */ /* 0x100fe4000782f80c */
[C---:B------:R-:W-:Y:S02]  /*1740*/  LOP3.LUT P0, RZ, R10.reuse, 0x1, RZ, 0xc0, !PT ;  /* 0x000000010aff7812 */ /* 0x040fe4000780c0ff */
[----:B------:R-:W-:Y:S02]  /*1750*/  LOP3.LUT P2, RZ, R10, 0x2, RZ, 0xc0, !PT ;  /* 0x000000020aff7812 */ /* 0x000fe4000784c0ff */
[----:B------:R-:W-:Y:S02]  /*1760*/  SHF.R.U32.HI R5, RZ, R5, R12 ;  /* 0x00000005ff057219 */ /* 0x000fe4000001160c */
[----:B------:R-:W-:-:S02]  /*1770*/  PLOP3.LUT P0, PT, P0, P1, P2, 0xe0, 0x0 ;  /* 0x000000000000781c */ /* 0x000fc40000703c20 */
[----:B------:R-:W-:Y:S02]  /*1780*/  LOP3.LUT P1, RZ, R0, 0x7fffff, RZ, 0xc0, !PT ;  /* 0x007fffff00ff7812 */ /* 0x000fe4000782c0ff */
[----:B------:R-:W-:-:S05]  /*1790*/  SEL R9, RZ, 0x1, !P0 ;  /* 0x00000001ff097807 */ /* 0x000fca0004000000 */
[----:B------:R-:W-:-:S05]  /*17a0*/  IMAD.MOV R9, RZ, RZ, -R9 ;  /* 0x000000ffff097224 */ /* 0x000fca00078e0a09 */
[----:B------:R-:W-:-:S13]  /*17b0*/  ISETP.GE.AND P0, PT, R9, RZ, PT ;  /* 0x000000ff0900720c */ /* 0x000fda0003f06270 */
[----:B------:R-:W-:-:S04]  /*17c0*/  @!P0 IADD3 R5, PT, PT, R5, 0x1, RZ ;  /* 0x0000000105058810 */ /* 0x000fc80007ffe0ff */
[----:B------:R-:W-:-:S04]  /*17d0*/  @!P1 SHF.L.U32 R5, R5, 0x1, RZ ;  /* 0x0000000105059819 */ /* 0x000fc800000006ff */
[----:B------:R-:W-:Y:S01]  /*17e0*/  LOP3.LUT R5, R5, 0x80000000, R0, 0xf8, !PT ;  /* 0x8000000005057812 */ /* 0x000fe200078ef800 */
[----:B------:R-:W-:Y:S06]  /*17f0*/  BRA `(.L_x_15) ;  /* 0x0000000000047947 */ /* 0x000fec0003800000 */
.L_x_16:
[----:B------:R0:W1:Y:S02]  /*1800*/  MUFU.RCP R5, R0 ;  /* 0x0000000000057308 */ /* 0x0000640000001000 */
.L_x_15:
[----:B------:R-:W-:-:S04]  /*1810*/  IMAD.MOV.U32 R9, RZ, RZ, 0x0 ;  /* 0x00000000ff097424 */ /* 0x000fc800078e00ff */
[----:B0123--:R-:W-:Y:S05]  /*1820*/  RET.REL.NODEC R8 `(_Z11GammaKernelPK6uchar4PS_iif) ;  /* 0xffffffe408f47950 */ /* 0x00ffea0003c3ffff */
        .weak           $__internal_1_$__cuda_sm3x_div_rn_noftz_f32_slowpath
        .type           $__internal_1_$__cuda_sm3x_div_rn_noftz_f32_slowpath,@function
        .size           $__internal_1_$__cuda_sm3x_div_rn_noftz_f32_slowpath,(.L_x_30 - $__internal_1_$__cuda_sm3x_div_rn_noftz_f32_slowpath)
$__internal_1_$__cuda_sm3x_div_rn_noftz_f32_slowpath:
[----:B------:R-:W-:Y:S01]  /*1830*/  SHF.R.U32.HI R12, RZ, 0x17, R2 ;  /* 0x00000017ff0c7819 */ /* 0x000fe20000011602 */
[----:B------:R-:W-:Y:S01]  /*1840*/  BSSY.RECONVERGENT B1, `(.L_x_17) ;  /* 0x0000064000017945 */ /* 0x000fe20003800200 */
[----:B------:R-:W-:Y:S01]  /*1850*/  SHF.R.U32.HI R0, RZ, 0x17, R3 ;  /* 0x00000017ff007819 */ /* 0x000fe20000011603 */
[----:B------:R-:W-:Y:S01]  /*1860*/  HFMA2 R14, -RZ, RZ, 3.748046875, 0 ;  /* 0x437f0000ff0e7431 */ /* 0x000fe200000001ff */
[----:B------:R-:W-:Y:S02]  /*1870*/  LOP3.LUT R12, R12, 0xff, RZ, 0xc0, !PT ;  /* 0x000000ff0c0c7812 */ /* 0x000fe400078ec0ff */
[----:B------:R-:W-:Y:S02]  /*1880*/  LOP3.LUT R16, R0, 0xff, RZ, 0xc0, !PT ;  /* 0x000000ff00107812 */ /* 0x000fe400078ec0ff */
[----:B------:R-:W-:Y:S02]  /*1890*/  IADD3 R13, PT, PT, R12, -0x1, RZ ;  /* 0xffffffff0c0d7810 */ /* 0x000fe40007ffe0ff */
[----:B------:R-:W-:-:S02]  /*18a0*/  IADD3 R15, PT, PT, R16, -0x1, RZ ;  /* 0xffffffff100f7810 */ /* 0x000fc40007ffe0ff */
[----:B------:R-:W-:-:S04]  /*18b0*/  ISETP.GT.U32.AND P0, PT, R13, 0xfd, PT ;  /* 0x000000fd0d00780c */ /* 0x000fc80003f04070 */
[----:B------:R-:W-:-:S13]  /*18c0*/  ISETP.GT.U32.OR P0, PT, R15, 0xfd, P0 ;  /* 0x000000fd0f00780c */ /* 0x000fda0000704470 */
[----:B------:R-:W-:Y:S01]  /*18d0*/  @!P0 IMAD.MOV.U32 R11, RZ, RZ, RZ ;  /* 0x000000ffff0b8224 */ /* 0x000fe200078e00ff */
[----:B------:R-:W-:Y:S06]  /*18e0*/  @!P0 BRA `(.L_x_18) ;  /* 0x0000000000608947 */ /* 0x000fec0003800000 */
[----:B------:R-:W-:Y:S02]  /*18f0*/  MOV R0, 0x437f0000 ;  /* 0x437f000000007802 */ /* 0x000fe40000000f00 */
[----:B------:R-:W-:Y:S02]  /*1900*/  FSETP.GTU.FTZ.AND P0, PT, |R3|, +INF , PT ;  /* 0x7f8000000300780b */ /* 0x000fe40003f1c200 */
[----:B------:R-:W-:-:S04]  /*1910*/  FSETP.GTU.FTZ.AND P1, PT, |R0|, +INF , PT ;  /* 0x7f8000000000780b */ /* 0x000fc80003f3c200 */
[----:B------:R-:W-:-:S13]  /*1920*/  PLOP3.LUT P0, PT, P0, P1, PT, 0xf8, 0x8f ;  /* 0x00000000008f781c */ /* 0x000fda0000703f70 */
[----:B------:R-:W-:Y:S05]  /*1930*/  @P0 BRA `(.L_x_19) ;  /* 0x00000004004c0947 */ /* 0x000fea0003800000 */
[----:B------:R-:W-:-:S13]  /*1940*/  LOP3.LUT P0, RZ, R14, 0x7fffffff, R3, 0xc8, !PT ;  /* 0x7fffffff0eff7812 */ /* 0x000fda000780c803 */
[----:B------:R-:W-:Y:S05]  /*1950*/  @!P0 BRA `(.L_x_20) ;  /* 0x00000004003c8947 */ /* 0x000fea0003800000 */
[C---:B------:R-:W-:Y:S02]  /*1960*/  FSETP.NEU.FTZ.AND P2, PT, |R3|.reuse, +INF , PT ;  /* 0x7f8000000300780b */ /* 0x040fe40003f5d200 */
[----:B------:R-:W-:Y:S02]  /*1970*/  FSETP.NEU.FTZ.AND P1, PT, |R0|, +INF , PT ;  /* 0x7f8000000000780b */ /* 0x000fe40003f3d200 */
[----:B------:R-:W-:-:S11]  /*1980*/  FSETP.NEU.FTZ.AND P0, PT, |R3|, +INF , PT ;  /* 0x7f8000000300780b */ /* 0x000fd60003f1d200 */
[----:B------:R-:W-:Y:S05]  /*1990*/  @!P1 BRA !P2, `(.L_x_20) ;  /* 0x00000004002c9947 */ /* 0x000fea0005000000 */
[----:B------:R-:W-:-:S04]  /*19a0*/  LOP3.LUT P2, RZ, R3, 0x7fffffff, RZ, 0xc0, !PT ;  /* 0x7fffffff03ff7812 */ /* 0x000fc8000784c0ff */
[----:B------:R-:W-:-:S13]  /*19b0*/  PLOP3.LUT P1, PT, P1, P2, PT, 0x2f, 0xf2 ;  /* 0x0000000000f2781c */ /* 0x000fda0000f24577 */
[----:B------:R-:W-:Y:S05]  /*19c0*/  @P1 BRA `(.L_x_21) ;  /* 0x0000000400181947 */ /* 0x000fea0003800000 */
[----:B------:R-:W-:-:S04]  /*19d0*/  LOP3.LUT P1, RZ, R14, 0x7fffffff, RZ, 0xc0, !PT ;  /* 0x7fffffff0eff7812 */ /* 0x000fc8000782c0ff */
[----:B------:R-:W-:-:S13]  /*19e0*/  PLOP3.LUT P0, PT, P0, P1, PT, 0x2f, 0xf2 ;  /* 0x0000000000f2781c */ /* 0x000fda0000702577 */
[----:B------:R-:W-:Y:S05]  /*19f0*/  @P0 BRA `(.L_x_22) ;  /* 0x0000000400000947 */ /* 0x000fea0003800000 */
[----:B------:R-:W-:Y:S02]  /*1a00*/  ISETP.GE.AND P0, PT, R15, RZ, PT ;  /* 0x000000ff0f00720c */ /* 0x000fe40003f06270 */
[----:B------:R-:W-:-:S11]  /*1a10*/  ISETP.GE.AND P1, PT, R13, RZ, PT ;  /* 0x000000ff0d00720c */ /* 0x000fd60003f26270 */
[----:B------:R-:W-:Y:S01]  /*1a20*/  @P0 MOV R11, RZ ;  /* 0x000000ff000b0202 */ /* 0x000fe20000000f00 */
[----:B------:R-:W-:Y:S01]  /*1a30*/  @!P0 FFMA R3, R3, 1.84467440737095516160e+19, RZ ;  /* 0x5f80000003038823 */ /* 0x000fe200000000ff */
[----:B------:R-:W-:Y:S01]  /*1a40*/  @!P0 MOV R11, 0xffffffc0 ;  /* 0xffffffc0000b8802 */ /* 0x000fe20000000f00 */
[----:B------:R-:W-:-:S04]  /*1a50*/  @!P1 FFMA R14, R0, 1.84467440737095516160e+19, RZ ;  /* 0x5f800000000e9823 */ /* 0x000fc800000000ff */
[----:B------:R-:W-:-:S07]  /*1a60*/  @!P1 VIADD R11, R11, 0x40 ;  /* 0x000000400b0b9836 */ /* 0x000fce0000000000 */
.L_x_18:
[----:B------:R-:W-:Y:S01]  /*1a70*/  LEA R13, R12, 0xc0800000, 0x17 ;  /* 0xc08000000c0d7811 */ /* 0x000fe200078eb8ff */
[----:B------:R-:W-:Y:S03]  /*1a80*/  BSSY.RECONVERGENT B2, `(.L_x_23) ;  /* 0x0000036000027945 */ /* 0x000fe60003800200 */
[----:B------:R-:W-:Y:S02]  /*1a90*/  IADD3 R14, PT, PT, -R13, R14, RZ ;  /* 0x0000000e0d0e7210 */ /* 0x000fe40007ffe1ff */
[----:B------:R-:W-:Y:S02]  /*1aa0*/  IADD3 R13, PT, PT, R16, -0x7f, RZ ;  /* 0xffffff81100d7810 */ /* 0x000fe40007ffe0ff */
[----:B------:R-:W0:Y:S01]  /*1ab0*/  MUFU.RCP R15, R14 ;  /* 0x0000000e000f7308 */ /* 0x000e220000001000 */
[----:B------:R-:W-:Y:S01]  /*1ac0*/  FADD.FTZ R17, -R14, -RZ ;  /* 0x800000ff0e117221 */ /* 0x000fe20000010100 */
[C---:B------:R-:W-:Y:S01]  /*1ad0*/  IADD3 R12, PT, PT, R13.reuse, 0x7f, -R12 ;  /* 0x0000007f0d0c7810 */ /* 0x040fe20007ffe80c */
[----:B------:R-:W-:-:S03]  /*1ae0*/  IMAD R0, R13, -0x800000, R3 ;  /* 0xff8000000d007824 */ /* 0x000fc600078e0203 */
[----:B------:R-:W-:Y:S01]  /*1af0*/  IADD3 R12, PT, PT, R12, R11, RZ ;  /* 0x0000000b0c0c7210 */ /* 0x000fe20007ffe0ff */
[----:B0-----:R-:W-:-:S04]  /*1b00*/  FFMA R16, R15, R17, 1 ;  /* 0x3f8000000f107423 */ /* 0x001fc80000000011 */
[----:B------:R-:W-:-:S04]  /*1b10*/  FFMA R18, R15, R16, R15 ;  /* 0x000000100f127223 */ /* 0x000fc8000000000f */
[----:B------:R-:W-:-:S04]  /*1b20*/  FFMA R3, R0, R18, RZ ;  /* 0x0000001200037223 */ /* 0x000fc800000000ff */
[----:B------:R-:W-:-:S04]  /*1b30*/  FFMA R16, R17, R3, R0 ;  /* 0x0000000311107223 */ /* 0x000fc80000000000 */
[----:B------:R-:W-:-:S04]  /*1b40*/  FFMA R15, R18, R16, R3 ;  /* 0x00000010120f7223 */ /* 0x000fc80000000003 */
[----:B------:R-:W-:-:S04]  /*1b50*/  FFMA R16, R17, R15, R0 ;  /* 0x0000000f11107223 */ /* 0x000fc80000000000 */
[----:B------:R-:W-:-:S05]  /*1b60*/  FFMA R0, R18, R16, R15 ;  /* 0x0000001012007223 */ /* 0x000fca000000000f */
[----:B------:R-:W-:-:S04]  /*1b70*/  SHF.R.U32.HI R3, RZ, 0x17, R0 ;  /* 0x00000017ff037819 */ /* 0x000fc80000011600 */
[----:B------:R-:W-:-:S05]  /*1b80*/  LOP3.LUT R3, R3, 0xff, RZ, 0xc0, !PT ;  /* 0x000000ff03037812 */ /* 0x000fca00078ec0ff */
[----:B------:R-:W-:-:S05]  /*1b90*/  IMAD.IADD R13, R3, 0x1, R12 ;  /* 0x00000001030d7824 */ /* 0x000fca00078e020c */
[----:B------:R-:W-:-:S04]  /*1ba0*/  IADD3 R3, PT, PT, R13, -0x1, RZ ;  /* 0xffffffff0d037810 */ /* 0x000fc80007ffe0ff */
[----:B------:R-:W-:-:S13]  /*1bb0*/  ISETP.GE.U32.AND P0, PT, R3, 0xfe, PT ;  /* 0x000000fe0300780c */ /* 0x000fda0003f06070 */
[----:B------:R-:W-:Y:S05]  /*1bc0*/  @!P0 BRA `(.L_x_24) ;  /* 0x0000000000808947 */ /* 0x000fea0003800000 */
[----:B------:R-:W-:-:S13]  /*1bd0*/  ISETP.GT.AND P0, PT, R13, 0xfe, PT ;  /* 0x000000fe0d00780c */ /* 0x000fda0003f04270 */
[----:B------:R-:W-:Y:S05]  /*1be0*/  @P0 BRA `(.L_x_25) ;  /* 0x00000000006c0947 */ /* 0x000fea0003800000 */
[----:B------:R-:W-:-:S13]  /*1bf0*/  ISETP.GE.AND P0, PT, R13, 0x1, PT ;  /* 0x000000010d00780c */ /* 0x000fda0003f06270 */
[----:B------:R-:W-:Y:S05]  /*1c00*/  @P0 BRA `(.L_x_26) ;  /* 0x0000000000740947 */ /* 0x000fea0003800000 */
[----:B------:R-:W-:Y:S02]  /*1c10*/  ISETP.GE.AND P0, PT, R13, -0x18, PT ;  /* 0xffffffe80d00780c */ /* 0x000fe40003f06270 */
[----:B------:R-:W-:-:S11]  /*1c20*/  LOP3.LUT R0, R0, 0x80000000, RZ, 0xc0, !PT ;  /* 0x8000000000007812 */ /* 0x000fd600078ec0ff */
[----:B------:R-:W-:Y:S05]  /*1c30*/  @!P0 BRA `(.L_x_26) ;  /* 0x0000000000688947 */ /* 0x000fea0003800000 */
[CCC-:B------:R-:W-:Y:S01]  /*1c40*/  FFMA.RZ R3, R18.reuse, R16.reuse, R15.reuse ;  /* 0x0000001012037223 */ /* 0x1c0fe2000000c00f */
[C---:B------:R-:W-:Y:S01]  /*1c50*/  IADD3 R14, PT, PT, R13.reuse, 0x20, RZ ;  /* 0x000000200d0e7810 */ /* 0x040fe20007ffe0ff */
[CCC-:B------:R-:W-:Y:S01]  /*1c60*/  FFMA.RM R12, R18.reuse, R16.reuse, R15.reuse ;  /* 0x00000010120c7223 */ /* 0x1c0fe2000000400f */
[----:B------:R-:W-:Y:S02]  /*1c70*/  ISETP.NE.AND P2, PT, R13, RZ, PT ;  /* 0x000000ff0d00720c */ /* 0x000fe40003f45270 */
[----:B------:R-:W-:Y:S01]  /*1c80*/  LOP3.LUT R11, R3, 0x7fffff, RZ, 0xc0, !PT ;  /* 0x007fffff030b7812 */ /* 0x000fe200078ec0ff */
[----:B------:R-:W-:Y:S01]  /*1c90*/  FFMA.RP R3, R18, R16, R15 ;  /* 0x0000001012037223 */ /* 0x000fe2000000800f */
[----:B------:R-:W-:Y:S02]  /*1ca0*/  ISETP.NE.AND P1, PT, R13, RZ, PT ;  /* 0x000000ff0d00720c */ /* 0x000fe40003f25270 */
[----:B------:R-:W-:Y:S02]  /*1cb0*/  LOP3.LUT R11, R11, 0x800000, RZ, 0xfc, !PT ;  /* 0x008000000b0b7812 */ /* 0x000fe400078efcff */
[----:B------:R-:W-:-:S02]  /*1cc0*/  IADD3 R13, PT, PT, -R13, RZ, RZ ;  /* 0x000000ff0d0d7210 */ /* 0x000fc40007ffe1ff */
[----:B------:R-:W-:Y:S02]  /*1cd0*/  SHF.L.U32 R14, R11, R14, RZ ;  /* 0x0000000e0b0e7219 */ /* 0x000fe400000006ff */
[----:B------:R-:W-:Y:S02]  /*1ce0*/  FSETP.NEU.FTZ.AND P0, PT, R3, R12, PT ;  /* 0x0000000c0300720b */ /* 0x000fe40003f1d000 */
[----:B------:R-:W-:Y:S02]  /*1cf0*/  SEL R12, R13, RZ, P2 ;  /* 0x000000ff0d0c7207 */ /* 0x000fe40001000000 */
[----:B------:R-:W-:Y:S02]  /*1d00*/  ISETP.NE.AND P1, PT, R14, RZ, P1 ;  /* 0x000000ff0e00720c */ /* 0x000fe40000f25270 */
[----:B------:R-:W-:Y:S02]  /*1d10*/  SHF.R.U32.HI R12, RZ, R12, R11 ;  /* 0x0000000cff0c7219 */ /* 0x000fe4000001160b */
[----:B------:R-:W-:-:S02]  /*1d20*/  PLOP3.LUT P0, PT, P0, P1, PT, 0xf8, 0x8f ;  /* 0x00000000008f781c */ /* 0x000fc40000703f70 */
[----:B------:R-:W-:Y:S02]  /*1d30*/  SHF.R.U32.HI R14, RZ, 0x1, R12 ;  /* 0x00000001ff0e7819 */ /* 0x000fe4000001160c */
[----:B------:R-:W-:-:S04]  /*1d40*/  SEL R3, RZ, 0x1, !P0 ;  /* 0x00000001ff037807 */ /* 0x000fc80004000000 */
[----:B------:R-:W-:-:S04]  /*1d50*/  LOP3.LUT R3, R3, 0x1, R14, 0xf8, !PT ;  /* 0x0000000103037812 */ /* 0x000fc800078ef80e */
[----:B------:R-:W-:-:S05]  /*1d60*/  LOP3.LUT R3, R3, R12, RZ, 0xc0, !PT ;  /* 0x0000000c03037212 */ /* 0x000fca00078ec0ff */
[----:B------:R-:W-:-:S05]  /*1d70*/  IMAD.IADD R3, R14, 0x1, R3 ;  /* 0x000000010e037824 */ /* 0x000fca00078e0203 */
[----:B------:R-:W-:Y:S01]  /*1d80*/  LOP3.LUT R0, R3, R0, RZ, 0xfc, !PT ;  /* 0x0000000003007212 */ /* 0x000fe200078efcff */
[----:B------:R-:W-:Y:S06]  /*1d90*/  BRA `(.L_x_26) ;  /* 0x0000000000107947 */ /* 0x000fec0003800000 */
.L_x_25:
[----:B------:R-:W-:-:S04]  /*1da0*/  LOP3.LUT R0, R0, 0x80000000, RZ, 0xc0, !PT ;  /* 0x8000000000007812 */ /* 0x000fc800078ec0ff */
[----:B------:R-:W-:Y:S01]  /*1db0*/  LOP3.LUT R0, R0, 0x7f800000, RZ, 0xfc, !PT ;  /* 0x7f80000000007812 */ /* 0x000fe200078efcff */
[----:B------:R-:W-:Y:S06]  /*1dc0*/  BRA `(.L_x_26) ;  /* 0x0000000000047947 */ /* 0x000fec0003800000 */
.L_x_24:
[----:B------:R-:W-:-:S07]  /*1dd0*/  LEA R0, R12, R0, 0x17 ;  /* 0x000000000c007211 */ /* 0x000fce00078eb8ff */
.L_x_26:
[----:B------:R-:W-:Y:S05]  /*1de0*/  BSYNC.RECONVERGENT B2 ;  /* 0x0000000000027941 */ /* 0x000fea0003800200 */
.L_x_23:
[----:B------:R-:W-:Y:S05]  /*1df0*/  BRA `(.L_x_27) ;  /* 0x0000000000207947 */ /* 0x000fea0003800000 */
.L_x_22:
[----:B------:R-:W-:-:S04]  /*1e00*/  LOP3.LUT R0, R14, 0x80000000, R3, 0x48, !PT ;  /* 0x800000000e007812 */ /* 0x000fc800078e4803 */
[----:B------:R-:W-:Y:S01]  /*1e10*/  LOP3.LUT R0, R0, 0x7f800000, RZ, 0xfc, !PT ;  /* 0x7f80000000007812 */ /* 0x000fe200078efcff */
[----:B------:R-:W-:Y:S06]  /*1e20*/  BRA `(.L_x_27) ;  /* 0x0000000000147947 */ /* 0x000fec0003800000 */
.L_x_21:
[----:B------:R-:W-:Y:S01]  /*1e30*/  LOP3.LUT R0, R14, 0x80000000, R3, 0x48, !PT ;  /* 0x800000000e007812 */ /* 0x000fe200078e4803 */
[----:B------:R-:W-:Y:S06]  /*1e40*/  BRA `(.L_x_27) ;  /* 0x00000000000c7947 */ /* 0x000fec0003800000 */
.L_x_20:
[----:B------:R-:W0:Y:S01]  /*1e50*/  MUFU.RSQ R0, -QNAN ;  /* 0xffc0000000007908 */ /* 0x000e220000001400 */
[----:B------:R-:W-:Y:S05]  /*1e60*/  BRA `(.L_x_27) ;  /* 0x0000000000047947 */ /* 0x000fea0003800000 */
.L_x_19:
[----:B------:R-:W-:-:S07]  /*1e70*/  FADD.FTZ R0, R3, R0 ;  /* 0x0000000003007221 */ /* 0x000fce0000010000 */
.L_x_27:
[----:B------:R-:W-:Y:S05]  /*1e80*/  BSYNC.RECONVERGENT B1 ;  /* 0x0000000000017941 */ /* 0x000fea0003800200 */
.L_x_17:
[----:B------:R-:W-:Y:S01]  /*1e90*/  HFMA2 R11, -RZ, RZ, 0, 0 ;  /* 0x00000000ff0b7431 */ /* 0x000fe200000001ff */
[----:B0-----:R-:W-:-:S03]  /*1ea0*/  MOV R3, R0 ;  /* 0x0000000000037202 */ /* 0x001fc60000000f00 */
[----:B------:R-:W-:Y:S05]  /*1eb0*/  RET.REL.NODEC R10 `(_Z11GammaKernelPK6uchar4PS_iif) ;  /* 0xffffffe00a507950 */ /* 0x000fea0003c3ffff */
.L_x_28:
[----:B------:R-:W-:-:S00]  /*1ec0*/  BRA `(.L_x_28) ;  /* 0xfffffffc00fc7947 */ /* 0x000fc0000383ffff */
[----:B------:R-:W-:-:S00]  /*1ed0*/  NOP ;  /* 0x0000000000007918 */ /* 0x000fc00000000000 */
        /* <DEDUP_REMOVED lines=10> */
.L_x_30:


//--------------------- .nv.shared.reserved.0     --------------------------
	.section	.nv.shared.reserved.0,"aw",@nobits
	.weak		__nv_reservedSMEM_offset_0_alias
	.size		__nv_reservedSMEM_offset_0_alias, 0, 64
	.other		__nv_reservedSMEM_offset_0_alias,@"STO_CUDA_RESERVED_SHARED STV_DEFAULT"
__nv_reservedSMEM_offset_0_alias:
	.zero		0
	.zero		64


//--------------------- .nv.constant0._Z11GammaKernelPK6uchar4PS_iif --------------------------
	.section	.nv.constant0._Z11GammaKernelPK6uchar4PS_iif,"a",@progbits
	.sectionflags	@""
	.align	4
.nv.constant0._Z11GammaKernelPK6uchar4PS_iif:
	.zero		924


//--------------------- SYMBOLS --------------------------

	.type		.nv.reservedSmem.offset0,@object
	.size		.nv.reservedSmem.offset0,0x4
